	.target	sm_100a

	.elftype	@"ET_EXEC"


//--------------------- .note.nv.tkinfo           --------------------------
	.section	.note.nv.tkinfo,"",@"SHT_NOTE"
	.sectionflags	@"SHF_NOTE_NV_TKINFO"
	.tkinfo
        /*0018*/ 	.word	0x00000002
        /*0030*/ 	.string	""
        /*0030*/ 	.string	"ptxas"
        /*0030*/ 	.string	"Cuda compilation tools, release 13.0, V13.0.88"
        /*0030*/ 	.string	"Build cuda_13.0.r13.0/compiler.36424714_0"
        /*0030*/ 	.string	"-arch sm_100a -m 64 "



//--------------------- .note.nv.cuinfo           --------------------------
	.section	.note.nv.cuinfo,"",@"SHT_NOTE"
	.sectionflags	@"SHF_NOTE_NV_CUINFO"
        /*0018*/ 	.short	0x0002
        /*001a*/ 	.short	0x0064
        /*001c*/ 	.short	0x0082
	.zero		2


//--------------------- .nv.info                  --------------------------
	.section	.nv.info,"",@"SHT_CUDA_INFO"
	.align	4


	//----- nvinfo : EIATTR_REGCOUNT
	.align		4
        /*0000*/ 	.byte	0x04, 0x2f
        /*0002*/ 	.short	(.L_19 - .L_18)
	.align		4
.L_18:
        /*0004*/ 	.word	index@(_ZN7cutlass13device_kernelINS_4conv6kernel13ConvUniversalINS1_16ConvProblemShapeILNS1_8OperatorE2ELi2EEENS1_10collective14CollectiveConvINS1_47MainloopSm100TmaUmmaWarpSpecializedImplicitGemmILS5_2ELi13ELi2ELi1ELi2EN4cute5tupleIJNSA_1CILi2EEENSC_ILi1EEESE_EEEEENSB_IJNSC_ILi64EEENSB_IJSH_EEESI_EEENS_10bfloat16_tESK_NSA_8TiledMMAINSA_8MMA_AtomIJNSA_20SM100_MMA_F16BF16_SSISK_SK_fLi64ELi64ELNSA_4UMMA5MajorE1ELSP_1ELNSO_7ScaleInE0ELSQ_0EEEEEENSA_6LayoutINSB_IJSE_SE_SE_EEENSB_IJNSC_ILi0EEESV_SV_EEEEENSB_IJNSA_10UnderscoreESY_SY_EEEEENS7_6detail27Sm100ImplicitGemmTileTraitsINSA_13SM90_TMA_LOADENSA_14ComposedLayoutINSA_7SwizzleILi3ELi4ELi3EEENSA_18smem_ptr_flag_bitsILi16EEENST_INSB_IJSH_NSC_ILi8EEEEEENSB_IJSE_SH_EEEEEEEvEENS12_INSA_30SM90_TMA_LOAD_IM2COL_MULTICASTES1D_vEEEENS_8epilogue10collective18CollectiveEpilogueINS1I_23Sm100TmaWarpSpecializedILi3ELi2ELi16ELb1ELb0EEEJSJ_NSB_IJNST_ISH_SE_EENST_INSC_ILi32EEESE_EEEEESK_NSB_IJlNSB_IJSE_llEEESV_EEESK_S1S_NS1I_6fusion15FusionCallbacksIS1M_NS1T_17LinearCombinationISK_fSK_fLNS_15FloatRoundStyleE2EEESJ_S1Q_JEEENSA_5SM1004TMEM4LOAD26SM100_TMEM_LOAD_16dp256b4xES13_NS14_INS15_ILi2ELi4ELi3EEES18_NST_INSB_IJS19_S1O_EEENSB_IJS1O_SE_EEEEEEENSA_17SM75_U32x4_LDSM_NENSA_14SM90_TMA_STOREES27_NSA_17SM90_U32x4_STSM_NENSA_39AutoVectorizingCopyWithAssumedAlignmentILi128EEEEEEvvEEEEvNT_6ParamsE)
        /*0008*/ 	.word	0x0000005d


	//----- nvinfo : EIATTR_FRAME_SIZE
	.align		4
.L_19:
        /*000c*/ 	.byte	0x04, 0x11
        /*000e*/ 	.short	(.L_21 - .L_20)
	.align		4
.L_20:
        /*0010*/ 	.word	index@($__internal_2_$__cuda_sm10x_tcgen05_guardrail_trap_unallocated_columns_being_dealloced)
        /*0014*/ 	.word	0x00000008


	//----- nvinfo : EIATTR_FRAME_SIZE
	.align		4
.L_21:
        /*0018*/ 	.byte	0x04, 0x11
        /*001a*/ 	.short	(.L_23 - .L_22)
	.align		4
.L_22:
        /*001c*/ 	.word	index@($__internal_1_$__cuda_sm10x_tcgen05_guardrail_trap_phase_invalid_during_alloc)
        /*0020*/ 	.word	0x00000008


	//----- nvinfo : EIATTR_FRAME_SIZE
	.align		4
.L_23:
        /*0024*/ 	.byte	0x04, 0x11
        /*0026*/ 	.short	(.L_25 - .L_24)
	.align		4
.L_24:
        /*0028*/ 	.word	index@($__internal_0_$__cuda_sm10x_tcgen05_guardrail_trap_col_being_dealloced_not_returned_by_alloc)
        /*002c*/ 	.word	0x00000008


	//----- nvinfo : EIATTR_FRAME_SIZE
	.align		4
.L_25:
        /*0030*/ 	.byte	0x04, 0x11
        /*0032*/ 	.short	(.L_27 - .L_26)
	.align		4
.L_26:
        /*0034*/ 	.word	index@(_ZN7cutlass13device_kernelINS_4conv6kernel13ConvUniversalINS1_16ConvProblemShapeILNS1_8OperatorE2ELi2EEENS1_10collective14CollectiveConvINS1_47MainloopSm100TmaUmmaWarpSpecializedImplicitGemmILS5_2ELi13ELi2ELi1ELi2EN4cute5tupleIJNSA_1CILi2EEENSC_ILi1EEESE_EEEEENSB_IJNSC_ILi64EEENSB_IJSH_EEESI_EEENS_10bfloat16_tESK_NSA_8TiledMMAINSA_8MMA_AtomIJNSA_20SM100_MMA_F16BF16_SSISK_SK_fLi64ELi64ELNSA_4UMMA5MajorE1ELSP_1ELNSO_7ScaleInE0ELSQ_0EEEEEENSA_6LayoutINSB_IJSE_SE_SE_EEENSB_IJNSC_ILi0EEESV_SV_EEEEENSB_IJNSA_10UnderscoreESY_SY_EEEEENS7_6detail27Sm100ImplicitGemmTileTraitsINSA_13SM90_TMA_LOADENSA_14ComposedLayoutINSA_7SwizzleILi3ELi4ELi3EEENSA_18smem_ptr_flag_bitsILi16EEENST_INSB_IJSH_NSC_ILi8EEEEEENSB_IJSE_SH_EEEEEEEvEENS12_INSA_30SM90_TMA_LOAD_IM2COL_MULTICASTES1D_vEEEENS_8epilogue10collective18CollectiveEpilogueINS1I_23Sm100TmaWarpSpecializedILi3ELi2ELi16ELb1ELb0EEEJSJ_NSB_IJNST_ISH_SE_EENST_INSC_ILi32EEESE_EEEEESK_NSB_IJlNSB_IJSE_llEEESV_EEESK_S1S_NS1I_6fusion15FusionCallbacksIS1M_NS1T_17LinearCombinationISK_fSK_fLNS_15FloatRoundStyleE2EEESJ_S1Q_JEEENSA_5SM1004TMEM4LOAD26SM100_TMEM_LOAD_16dp256b4xES13_NS14_INS15_ILi2ELi4ELi3EEES18_NST_INSB_IJS19_S1O_EEENSB_IJS1O_SE_EEEEEEENSA_17SM75_U32x4_LDSM_NENSA_14SM90_TMA_STOREES27_NSA_17SM90_U32x4_STSM_NENSA_39AutoVectorizingCopyWithAssumedAlignmentILi128EEEEEEvvEEEEvNT_6ParamsE)
        /*0038*/ 	.word	0x00000008


	//----- nvinfo : EIATTR_MIN_STACK_SIZE
	.align		4
.L_27:
        /*003c*/ 	.byte	0x04, 0x12
        /*003e*/ 	.short	(.L_29 - .L_28)
	.align		4
.L_28:
        /*0040*/ 	.word	index@(_ZN7cutlass13device_kernelINS_4conv6kernel13ConvUniversalINS1_16ConvProblemShapeILNS1_8OperatorE2ELi2EEENS1_10collective14CollectiveConvINS1_47MainloopSm100TmaUmmaWarpSpecializedImplicitGemmILS5_2ELi13ELi2ELi1ELi2EN4cute5tupleIJNSA_1CILi2EEENSC_ILi1EEESE_EEEEENSB_IJNSC_ILi64EEENSB_IJSH_EEESI_EEENS_10bfloat16_tESK_NSA_8TiledMMAINSA_8MMA_AtomIJNSA_20SM100_MMA_F16BF16_SSISK_SK_fLi64ELi64ELNSA_4UMMA5MajorE1ELSP_1ELNSO_7ScaleInE0ELSQ_0EEEEEENSA_6LayoutINSB_IJSE_SE_SE_EEENSB_IJNSC_ILi0EEESV_SV_EEEEENSB_IJNSA_10UnderscoreESY_SY_EEEEENS7_6detail27Sm100ImplicitGemmTileTraitsINSA_13SM90_TMA_LOADENSA_14ComposedLayoutINSA_7SwizzleILi3ELi4ELi3EEENSA_18smem_ptr_flag_bitsILi16EEENST_INSB_IJSH_NSC_ILi8EEEEEENSB_IJSE_SH_EEEEEEEvEENS12_INSA_30SM90_TMA_LOAD_IM2COL_MULTICASTES1D_vEEEENS_8epilogue10collective18CollectiveEpilogueINS1I_23Sm100TmaWarpSpecializedILi3ELi2ELi16ELb1ELb0EEEJSJ_NSB_IJNST_ISH_SE_EENST_INSC_ILi32EEESE_EEEEESK_NSB_IJlNSB_IJSE_llEEESV_EEESK_S1S_NS1I_6fusion15FusionCallbacksIS1M_NS1T_17LinearCombinationISK_fSK_fLNS_15FloatRoundStyleE2EEESJ_S1Q_JEEENSA_5SM1004TMEM4LOAD26SM100_TMEM_LOAD_16dp256b4xES13_NS14_INS15_ILi2ELi4ELi3EEES18_NST_INSB_IJS19_S1O_EEENSB_IJS1O_SE_EEEEEEENSA_17SM75_U32x4_LDSM_NENSA_14SM90_TMA_STOREES27_NSA_17SM90_U32x4_STSM_NENSA_39AutoVectorizingCopyWithAssumedAlignmentILi128EEEEEEvvEEEEvNT_6ParamsE)
        /*0044*/ 	.word	0x00000008
.L_29:


//--------------------- .nv.compat                --------------------------
	.section	.nv.compat,"",@"SHT_CUDA_COMPAT_INFO"
	.align	4
        /*0000*/ 	.byte	0x02, 0x09, 0x01, 0x00, 0x02, 0x02, 0x02, 0x00, 0x02, 0x05, 0x05, 0x00, 0x03, 0x07, 0x01, 0x01
        /*0010*/ 	.byte	0x02, 0x03, 0x01, 0x00, 0x02, 0x06, 0x01, 0x00, 0x04, 0x0b, 0x08, 0x00, 0x09, 0x00, 0x00, 0x00
        /*0020*/ 	.byte	0x00, 0x00, 0x00, 0x00


//--------------------- .nv.info._ZN7cutlass13device_kernelINS_4conv6kernel13ConvUniversalINS1_16ConvProblemShapeILNS1_8OperatorE2ELi2EEENS1_10collective14CollectiveConvINS1_47MainloopSm100TmaUmmaWarpSpecializedImplicitGemmILS5_2ELi13ELi2ELi1ELi2EN4cute5tupleIJNSA_1CILi2EEENSC_ILi1EEESE_EEEEENSB_IJNSC_ILi64EEENSB_IJSH_EEESI_EEENS_10bfloat16_tESK_NSA_8TiledMMAINSA_8MMA_AtomIJNSA_20SM100_MMA_F16BF16_SSISK_SK_fLi64ELi64ELNSA_4UMMA5MajorE1ELSP_1ELNSO_7ScaleInE0ELSQ_0EEEEEENSA_6LayoutINSB_IJSE_SE_SE_EEENSB_IJNSC_ILi0EEESV_SV_EEEEENSB_IJNSA_10UnderscoreESY_SY_EEEEENS7_6detail27Sm100ImplicitGemmTileTraitsINSA_13SM90_TMA_LOADENSA_14ComposedLayoutINSA_7SwizzleILi3ELi4ELi3EEENSA_18smem_ptr_flag_bitsILi16EEENST_INSB_IJSH_NSC_ILi8EEEEEENSB_IJSE_SH_EEEEEEEvEENS12_INSA_30SM90_TMA_LOAD_IM2COL_MULTICASTES1D_vEEEENS_8epilogue10collective18CollectiveEpilogueINS1I_23Sm100TmaWarpSpecializedILi3ELi2ELi16ELb1ELb0EEEJSJ_NSB_IJNST_ISH_SE_EENST_INSC_ILi32EEESE_EEEEESK_NSB_IJlNSB_IJSE_llEEESV_EEESK_S1S_NS1I_6fusion15FusionCallbacksIS1M_NS1T_17LinearCombinationISK_fSK_fLNS_15FloatRoundStyleE2EEESJ_S1Q_JEEENSA_5SM1004TMEM4LOAD26SM100_TMEM_LOAD_16dp256b4xES13_NS14_INS15_ILi2ELi4ELi3EEES18_NST_INSB_IJS19_S1O_EEENSB_IJS1O_SE_EEEEEEENSA_17SM75_U32x4_LDSM_NENSA_14SM90_TMA_STOREES27_NSA_17SM90_U32x4_STSM_NENSA_39AutoVectorizingCopyWithAssumedAlignmentILi128EEEEEEvvEEEEvNT_6ParamsE --------------------------
	.section	.nv.info._ZN7cutlass13device_kernelINS_4conv6kernel13ConvUniversalINS1_16ConvProblemShapeILNS1_8OperatorE2ELi2EEENS1_10collective14CollectiveConvINS1_47MainloopSm100TmaUmmaWarpSpecializedImplicitGemmILS5_2ELi13ELi2ELi1ELi2EN4cute5tupleIJNSA_1CILi2EEENSC_ILi1EEESE_EEEEENSB_IJNSC_ILi64EEENSB_IJSH_EEESI_EEENS_10bfloat16_tESK_NSA_8TiledMMAINSA_8MMA_AtomIJNSA_20SM100_MMA_F16BF16_SSISK_SK_fLi64ELi64ELNSA_4UMMA5MajorE1ELSP_1ELNSO_7ScaleInE0ELSQ_0EEEEEENSA_6LayoutINSB_IJSE_SE_SE_EEENSB_IJNSC_ILi0EEESV_SV_EEEEENSB_IJNSA_10UnderscoreESY_SY_EEEEENS7_6detail27Sm100ImplicitGemmTileTraitsINSA_13SM90_TMA_LOADENSA_14ComposedLayoutINSA_7SwizzleILi3ELi4ELi3EEENSA_18smem_ptr_flag_bitsILi16EEENST_INSB_IJSH_NSC_ILi8EEEEEENSB_IJSE_SH_EEEEEEEvEENS12_INSA_30SM90_TMA_LOAD_IM2COL_MULTICASTES1D_vEEEENS_8epilogue10collective18CollectiveEpilogueINS1I_23Sm100TmaWarpSpecializedILi3ELi2ELi16ELb1ELb0EEEJSJ_NSB_IJNST_ISH_SE_EENST_INSC_ILi32EEESE_EEEEESK_NSB_IJlNSB_IJSE_llEEESV_EEESK_S1S_NS1I_6fusion15FusionCallbacksIS1M_NS1T_17LinearCombinationISK_fSK_fLNS_15FloatRoundStyleE2EEESJ_S1Q_JEEENSA_5SM1004TMEM4LOAD26SM100_TMEM_LOAD_16dp256b4xES13_NS14_INS15_ILi2ELi4ELi3EEES18_NST_INSB_IJS19_S1O_EEENSB_IJS1O_SE_EEEEEEENSA_17SM75_U32x4_LDSM_NENSA_14SM90_TMA_STOREES27_NSA_17SM90_U32x4_STSM_NENSA_39AutoVectorizingCopyWithAssumedAlignmentILi128EEEEEEvvEEEEvNT_6ParamsE,"",@"SHT_CUDA_INFO"
	.sectionflags	@""
	.align	4


	//----- nvinfo : EIATTR_CUDA_API_VERSION
	.align		4
        /*0000*/ 	.byte	0x04, 0x37
        /*0002*/ 	.short	(.L_31 - .L_30)
.L_30:
        /*0004*/ 	.word	0x00000082


	//----- nvinfo : EIATTR_KPARAM_INFO
	.align		4
.L_31:
        /*0008*/ 	.byte	0x04, 0x17
        /*000a*/ 	.short	(.L_33 - .L_32)
.L_32:
        /*000c*/ 	.word	0x00000000
        /*0010*/ 	.short	0x0000
        /*0012*/ 	.short	0x0000
        /*0014*/ 	.byte	0x00, 0xf0, 0x01, 0x20


	//----- nvinfo : EIATTR_AT_ENTRY_FRAGMENTS
	.align		4
.L_33:
        /*0018*/ 	.byte	0x04, 0x4f
        /*001a*/ 	.short	(.L_35 - .L_34)


	//   ....[0]....
.L_34:
        /*001c*/ 	.word	0x00000006


	//----- nvinfo : EIATTR_RESERVED_SMEM_USED
	.align		4
.L_35:
        /*0020*/ 	.byte	0x01, 0x41
	.zero		2


	//----- nvinfo : EIATTR_SPARSE_MMA_MASK
	.align		4
        /*0024*/ 	.byte	0x03, 0x50
        /*0026*/ 	.short	0x0000


	//----- nvinfo : EIATTR_TCGEN05_1CTA_USED
	.align		4
        /*0028*/ 	.byte	0x01, 0x51
	.zero		2


	//----- nvinfo : EIATTR_MAXREG_COUNT
	.align		4
        /*002c*/ 	.byte	0x03, 0x1b
        /*002e*/ 	.short	0x00ff


	//----- nvinfo : EIATTR_NUM_BARRIERS
	.align		4
        /*0030*/ 	.byte	0x02, 0x4c
        /*0032*/ 	.byte	0x07
	.zero		1


	//----- nvinfo : EIATTR_EXTERNS
	.align		4
        /*0034*/ 	.byte	0x04, 0x0f
        /*0036*/ 	.short	(.L_37 - .L_36)


	//   ....[0]....
	.align		4
.L_36:
        /*0038*/ 	.word	index@(__assertfail)


	//----- nvinfo : EIATTR_MERCURY_ISA_VERSION
	.align		4
.L_37:
        /*003c*/ 	.byte	0x03, 0x5f
        /*003e*/ 	.short	0x0101


	//----- nvinfo : EIATTR_INT_WARP_WIDE_INSTR_OFFSETS
	.align		4
        /*0040*/ 	.byte	0x04, 0x31
        /*0042*/ 	.short	(.L_39 - .L_38)


	//   ....[0]....
.L_38:
        /*0044*/ 	.word	0x00004220


	//   ....[1]....
        /*0048*/ 	.word	0x00004240


	//   ....[2]....
        /*004c*/ 	.word	0x00004270


	//   ....[3]....
        /*0050*/ 	.word	0x00004d00


	//   ....[4]....
        /*0054*/ 	.word	0x00004f90


	//   ....[5]....
        /*0058*/ 	.word	0x00004fb0


	//   ....[6]....
        /*005c*/ 	.word	0x00005250


	//   ....[7]....
        /*0060*/ 	.word	0x00005380


	//   ....[8]....
        /*0064*/ 	.word	0x000060e0


	//----- nvinfo : EIATTR_COOP_GROUP_MASK_REGIDS
	.align		4
.L_39:
        /*0068*/ 	.byte	0x04, 0x29
        /*006a*/ 	.short	(.L_41 - .L_40)


	//   ....[0]....
.L_40:
        /*006c*/ 	.word	0xffffffff


	//   ....[1]....
        /*0070*/ 	.word	0xffffffff


	//   ....[2]....
        /*0074*/ 	.word	0xffffffff


	//   ....[3]....
        /*0078*/ 	.word	0xffffffff


	//   ....[4]....
        /*007c*/ 	.word	0xffffffff


	//   ....[5]....
        /*0080*/ 	.word	0xffffffff


	//   ....[6]....
        /*0084*/ 	.word	0xffffffff


	//   ....[7]....
        /*0088*/ 	.word	0xffffffff


	//   ....[8]....
        /*008c*/ 	.word	0xffffffff


	//   ....[9]....
        /*0090*/ 	.word	0xffffffff


	//   ....[10]....
        /*0094*/ 	.word	0xffffffff


	//   ....[11]....
        /*0098*/ 	.word	0xffffffff


	//   ....[12]....
        /*009c*/ 	.word	0xffffffff


	//----- nvinfo : EIATTR_COOP_GROUP_INSTR_OFFSETS
	.align		4
.L_41:
        /*00a0*/ 	.byte	0x04, 0x28
        /*00a2*/ 	.short	(.L_43 - .L_42)


	//   ....[0]....
.L_42:
        /*00a4*/ 	.word	0x000000a0


	//   ....[1]....
        /*00a8*/ 	.word	0x000004e0


	//   ....[2]....
        /*00ac*/ 	.word	0x000007c0


	//   ....[3]....
        /*00b0*/ 	.word	0x00000940


	//   ....[4]....
        /*00b4*/ 	.word	0x00000a40


	//   ....[5]....
        /*00b8*/ 	.word	0x00000b90


	//   ....[6]....
        /*00bc*/ 	.word	0x00000d90


	//   ....[7]....
        /*00c0*/ 	.word	0x00002590


	//   ....[8]....
        /*00c4*/ 	.word	0x00003570


	//   ....[9]....
        /*00c8*/ 	.word	0x00003780


	//   ....[10]....
        /*00cc*/ 	.word	0x000037b0


	//   ....[11]....
        /*00d0*/ 	.word	0x00004100


	//   ....[12]....
        /*00d4*/ 	.word	0x00004340


	//----- nvinfo : EIATTR_VRC_CTA_INIT_COUNT
	.align		4
.L_43:
        /*00d8*/ 	.byte	0x02, 0x4a
        /*00da*/ 	.byte	0x80
	.zero		1


	//----- nvinfo : EIATTR_SYSCALL_OFFSETS
	.align		4
        /*00dc*/ 	.byte	0x04, 0x46
        /*00de*/ 	.short	(.L_45 - .L_44)


	//   ....[0]....
.L_44:
        /*00e0*/ 	.word	0x00006350


	//   ....[1]....
        /*00e4*/ 	.word	0x00006440


	//   ....[2]....
        /*00e8*/ 	.word	0x00006b90


	//   ....[3]....
        /*00ec*/ 	.word	0x000074d0


	//----- nvinfo : EIATTR_MBARRIER_INSTR_OFFSETS
	.align		4
.L_45:
        /*00f0*/ 	.byte	0x04, 0x39
        /*00f2*/ 	.short	(.L_47 - .L_46)


	//   ....[0]....
.L_46:
        /*00f4*/ 	.word	0x00000600
        /*00f8*/ 	.word	0x000000ff
        /*00fc*/ 	.word	0x00000000
        /*0100*/ 	.short	0x0100
        /*0102*/ 	.byte	0x07
	.zero		1


	//   ....[1]....
        /*0104*/ 	.word	0x00000610
        /*0108*/ 	.word	0x000000ff
        /*010c*/ 	.word	0x00000068
        /*0110*/ 	.short	0x0100
        /*0112*/ 	.byte	0x07
	.zero		1


	//   ....[2]....
        /*0114*/ 	.word	0x00000620
        /*0118*/ 	.word	0x000000ff
        /*011c*/ 	.word	0x00000008
        /*0120*/ 	.short	0x0100
        /*0122*/ 	.byte	0x07
	.zero		1


	//   ....[3]....
        /*0124*/ 	.word	0x00000630
        /*0128*/ 	.word	0x000000ff
        /*012c*/ 	.word	0x00000070
        /*0130*/ 	.short	0x0100
        /*0132*/ 	.byte	0x07
	.zero		1


	//   ....[4]....
        /*0134*/ 	.word	0x00000640
        /*0138*/ 	.word	0x000000ff
        /*013c*/ 	.word	0x00000010
        /*0140*/ 	.short	0x0100
        /*0142*/ 	.byte	0x07
	.zero		1


	//   ....[5]....
        /*0144*/ 	.word	0x00000650
        /*0148*/ 	.word	0x000000ff
        /*014c*/ 	.word	0x00000078
        /*0150*/ 	.short	0x0100
        /*0152*/ 	.byte	0x07
	.zero		1


	//   ....[6]....
        /*0154*/ 	.word	0x00000660
        /*0158*/ 	.word	0x000000ff
        /*015c*/ 	.word	0x00000018
        /*0160*/ 	.short	0x0100
        /*0162*/ 	.byte	0x07
	.zero		1


	//   ....[7]....
        /*0164*/ 	.word	0x00000670
        /*0168*/ 	.word	0x000000ff
        /*016c*/ 	.word	0x00000080
        /*0170*/ 	.short	0x0100
        /*0172*/ 	.byte	0x07
	.zero		1


	//   ....[8]....
        /*0174*/ 	.word	0x00000680
        /*0178*/ 	.word	0x000000ff
        /*017c*/ 	.word	0x00000020
        /*0180*/ 	.short	0x0100
        /*0182*/ 	.byte	0x07
	.zero		1


	//   ....[9]....
        /*0184*/ 	.word	0x00000690
        /*0188*/ 	.word	0x000000ff
        /*018c*/ 	.word	0x00000088
        /*0190*/ 	.short	0x0100
        /*0192*/ 	.byte	0x07
	.zero		1


	//   ....[10]....
        /*0194*/ 	.word	0x000006a0
        /*0198*/ 	.word	0x000000ff
        /*019c*/ 	.word	0x00000028
        /*01a0*/ 	.short	0x0100
        /*01a2*/ 	.byte	0x07
	.zero		1


	//   ....[11]....
        /*01a4*/ 	.word	0x000006b0
        /*01a8*/ 	.word	0x000000ff
        /*01ac*/ 	.word	0x00000090
        /*01b0*/ 	.short	0x0100
        /*01b2*/ 	.byte	0x07
	.zero		1


	//   ....[12]....
        /*01b4*/ 	.word	0x000006c0
        /*01b8*/ 	.word	0x000000ff
        /*01bc*/ 	.word	0x00000030
        /*01c0*/ 	.short	0x0100
        /*01c2*/ 	.byte	0x07
	.zero		1


	//   ....[13]....
        /*01c4*/ 	.word	0x000006d0
        /*01c8*/ 	.word	0x000000ff
        /*01cc*/ 	.word	0x00000098
        /*01d0*/ 	.short	0x0100
        /*01d2*/ 	.byte	0x07
	.zero		1


	//   ....[14]....
        /*01d4*/ 	.word	0x000006e0
        /*01d8*/ 	.word	0x000000ff
        /*01dc*/ 	.word	0x00000038
        /*01e0*/ 	.short	0x0100
        /*01e2*/ 	.byte	0x07
	.zero		1


	//   ....[15]....
        /*01e4*/ 	.word	0x000006f0
        /*01e8*/ 	.word	0x000000ff
        /*01ec*/ 	.word	0x000000a0
        /*01f0*/ 	.short	0x0100
        /*01f2*/ 	.byte	0x07
	.zero		1


	//   ....[16]....
        /*01f4*/ 	.word	0x00000700
        /*01f8*/ 	.word	0x000000ff
        /*01fc*/ 	.word	0x00000040
        /*0200*/ 	.short	0x0100
        /*0202*/ 	.byte	0x07
	.zero		1


	//   ....[17]....
        /*0204*/ 	.word	0x00000710
        /*0208*/ 	.word	0x000000ff
        /*020c*/ 	.word	0x000000a8
        /*0210*/ 	.short	0x0100
        /*0212*/ 	.byte	0x07
	.zero		1


	//   ....[18]....
        /*0214*/ 	.word	0x00000720
        /*0218*/ 	.word	0x000000ff
        /*021c*/ 	.word	0x00000048
        /*0220*/ 	.short	0x0100
        /*0222*/ 	.byte	0x07
	.zero		1


	//   ....[19]....
        /*0224*/ 	.word	0x00000730
        /*0228*/ 	.word	0x000000ff
        /*022c*/ 	.word	0x000000b0
        /*0230*/ 	.short	0x0100
        /*0232*/ 	.byte	0x07
	.zero		1


	//   ....[20]....
        /*0234*/ 	.word	0x00000740
        /*0238*/ 	.word	0x000000ff
        /*023c*/ 	.word	0x00000050
        /*0240*/ 	.short	0x0100
        /*0242*/ 	.byte	0x07
	.zero		1


	//   ....[21]....
        /*0244*/ 	.word	0x00000750
        /*0248*/ 	.word	0x000000ff
        /*024c*/ 	.word	0x000000b8
        /*0250*/ 	.short	0x0100
        /*0252*/ 	.byte	0x07
	.zero		1


	//   ....[22]....
        /*0254*/ 	.word	0x00000760
        /*0258*/ 	.word	0x000000ff
        /*025c*/ 	.word	0x00000058
        /*0260*/ 	.short	0x0100
        /*0262*/ 	.byte	0x07
	.zero		1


	//   ....[23]....
        /*0264*/ 	.word	0x00000770
        /*0268*/ 	.word	0x000000ff
        /*026c*/ 	.word	0x000000c0
        /*0270*/ 	.short	0x0100
        /*0272*/ 	.byte	0x07
	.zero		1


	//   ....[24]....
        /*0274*/ 	.word	0x00000780
        /*0278*/ 	.word	0x000000ff
        /*027c*/ 	.word	0x00000060
        /*0280*/ 	.short	0x0100
        /*0282*/ 	.byte	0x07
	.zero		1


	//   ....[25]....
        /*0284*/ 	.word	0x00000790
        /*0288*/ 	.word	0x000000ff
        /*028c*/ 	.word	0x000000c8
        /*0290*/ 	.short	0x0100
        /*0292*/ 	.byte	0x07
	.zero		1


	//   ....[26]....
        /*0294*/ 	.word	0x000008d0
        /*0298*/ 	.word	0x000000ff
        /*029c*/ 	.word	0x000000d0
        /*02a0*/ 	.short	0x0100
        /*02a2*/ 	.byte	0x07
	.zero		1


	//   ....[27]....
        /*02a4*/ 	.word	0x000008e0
        /*02a8*/ 	.word	0x000000ff
        /*02ac*/ 	.word	0x000000e8
        /*02b0*/ 	.short	0x0100
        /*02b2*/ 	.byte	0x07
	.zero		1


	//   ....[28]....
        /*02b4*/ 	.word	0x000008f0
        /*02b8*/ 	.word	0x000000ff
        /*02bc*/ 	.word	0x000000d8
        /*02c0*/ 	.short	0x0100
        /*02c2*/ 	.byte	0x07
	.zero		1


	//   ....[29]....
        /*02c4*/ 	.word	0x00000900
        /*02c8*/ 	.word	0x000000ff
        /*02cc*/ 	.word	0x000000f0
        /*02d0*/ 	.short	0x0100
        /*02d2*/ 	.byte	0x07
	.zero		1


	//   ....[30]....
        /*02d4*/ 	.word	0x00000910
        /*02d8*/ 	.word	0x000000ff
        /*02dc*/ 	.word	0x000000e0
        /*02e0*/ 	.short	0x0100
        /*02e2*/ 	.byte	0x07
	.zero		1


	//   ....[31]....
        /*02e4*/ 	.word	0x00000920
        /*02e8*/ 	.word	0x000000ff
        /*02ec*/ 	.word	0x000000f8
        /*02f0*/ 	.short	0x0100
        /*02f2*/ 	.byte	0x07
	.zero		1


	//   ....[32]....
        /*02f4*/ 	.word	0x00000a10
        /*02f8*/ 	.word	0x000000ff
        /*02fc*/ 	.word	0x00000100
        /*0300*/ 	.short	0x0100
        /*0302*/ 	.byte	0x06
	.zero		1


	//   ....[33]....
        /*0304*/ 	.word	0x00000a20
        /*0308*/ 	.word	0x000000ff
        /*030c*/ 	.word	0x00000108
        /*0310*/ 	.short	0x0100
        /*0312*/ 	.byte	0x06
	.zero		1


	//   ....[34]....
        /*0314*/ 	.word	0x00000b60
        /*0318*/ 	.word	0x000000ff
        /*031c*/ 	.word	0x00000110
        /*0320*/ 	.short	0x0100
        /*0322*/ 	.byte	0x06
	.zero		1


	//   ....[35]....
        /*0324*/ 	.word	0x00000b70
        /*0328*/ 	.word	0x000000ff
        /*032c*/ 	.word	0x00000118
        /*0330*/ 	.short	0x0100
        /*0332*/ 	.byte	0x06
	.zero		1


	//   ....[36]....
        /*0334*/ 	.word	0x00000ca0
        /*0338*/ 	.word	0x000000ff
        /*033c*/ 	.word	0x00000120
        /*0340*/ 	.short	0x0100
        /*0342*/ 	.byte	0x07
	.zero		1


	//   ....[37]....
        /*0344*/ 	.word	0x00000cb0
        /*0348*/ 	.word	0x000000ff
        /*034c*/ 	.word	0x00000130
        /*0350*/ 	.short	0x0100
        /*0352*/ 	.byte	0x07
	.zero		1


	//   ....[38]....
        /*0354*/ 	.word	0x00000cc0
        /*0358*/ 	.word	0x000000ff
        /*035c*/ 	.word	0x00000128
        /*0360*/ 	.short	0x0100
        /*0362*/ 	.byte	0x07
	.zero		1


	//   ....[39]....
        /*0364*/ 	.word	0x00000cd0
        /*0368*/ 	.word	0x000000ff
        /*036c*/ 	.word	0x00000138
        /*0370*/ 	.short	0x0100
        /*0372*/ 	.byte	0x07
	.zero		1


	//   ....[40]....
        /*0374*/ 	.word	0x00001940
        /*0378*/ 	.word	0x000000ff
        /*037c*/ 	.word	0x00000068
        /*0380*/ 	.short	0x010a
        /*0382*/ 	.byte	0x04
	.zero		1


	//   ....[41]....
        /*0384*/ 	.word	0x00001c20
        /*0388*/ 	.word	0x000000ff
        /*038c*/ 	.word	0x00000068
        /*0390*/ 	.short	0x010a
        /*0392*/ 	.byte	0x1d
	.zero		1


	//   ....[42]....
        /*0394*/ 	.word	0x00001de0
        /*0398*/ 	.word	0x000000ff
        /*039c*/ 	.word	0x00000068
        /*03a0*/ 	.short	0x010a
        /*03a2*/ 	.byte	0x11
	.zero		1


	//   ....[43]....
        /*03a4*/ 	.word	0x00002030
        /*03a8*/ 	.word	0x000000ff
        /*03ac*/ 	.word	0x00000108
        /*03b0*/ 	.short	0x0101
        /*03b2*/ 	.byte	0x25
	.zero		1


	//   ....[44]....
        /*03b4*/ 	.word	0x00002050
        /*03b8*/ 	.word	0x000000ff
        /*03bc*/ 	.word	0x00000068
        /*03c0*/ 	.short	0x010a
        /*03c2*/ 	.byte	0x04
	.zero		1


	//   ....[45]....
        /*03c4*/ 	.word	0x00002180
        /*03c8*/ 	.word	0x000000ff
        /*03cc*/ 	.word	0x00000068
        /*03d0*/ 	.short	0x010a
        /*03d2*/ 	.byte	0x21
	.zero		1


	//   ....[46]....
        /*03d4*/ 	.word	0x00002340
        /*03d8*/ 	.word	0x000000ff
        /*03dc*/ 	.word	0x00000068
        /*03e0*/ 	.short	0x010a
        /*03e2*/ 	.byte	0x09
	.zero		1


	//   ....[47]....
        /*03e4*/ 	.word	0x000025a0
        /*03e8*/ 	.word	0x000000ff
        /*03ec*/ 	.word	0x00000110
        /*03f0*/ 	.short	0x010a
        /*03f2*/ 	.byte	0x25
	.zero		1


	//   ....[48]....
        /*03f4*/ 	.word	0x00002660
        /*03f8*/ 	.word	0x000000ff
        /*03fc*/ 	.word	0x00000000
        /*0400*/ 	.short	0x0101
        /*0402*/ 	.byte	0x04
	.zero		1


	//   ....[49]....
        /*0404*/ 	.word	0x00002b40
        /*0408*/ 	.word	0x000000ff
        /*040c*/ 	.word	0x00000000
        /*0410*/ 	.short	0x010a
        /*0412*/ 	.byte	0x04
	.zero		1


	//   ....[50]....
        /*0414*/ 	.word	0x00002bd0
        /*0418*/ 	.word	0x000000ff
        /*041c*/ 	.word	0x00000000
        /*0420*/ 	.short	0x010a
        /*0422*/ 	.byte	0x04
	.zero		1


	//   ....[51]....
        /*0424*/ 	.word	0x00002c60
        /*0428*/ 	.word	0x000000ff
        /*042c*/ 	.word	0x00000000
        /*0430*/ 	.short	0x010a
        /*0432*/ 	.byte	0x04
	.zero		1


	//   ....[52]....
        /*0434*/ 	.word	0x00002cf0
        /*0438*/ 	.word	0x000000ff
        /*043c*/ 	.word	0x00000000
        /*0440*/ 	.short	0x010a
        /*0442*/ 	.byte	0x04
	.zero		1


	//   ....[53]....
        /*0444*/ 	.word	0x00002d80
        /*0448*/ 	.word	0x000000ff
        /*044c*/ 	.word	0x00000000
        /*0450*/ 	.short	0x010a
        /*0452*/ 	.byte	0x04
	.zero		1


	//   ....[54]....
        /*0454*/ 	.word	0x00002e10
        /*0458*/ 	.word	0x000000ff
        /*045c*/ 	.word	0x00000000
        /*0460*/ 	.short	0x010a
        /*0462*/ 	.byte	0x04
	.zero		1


	//   ....[55]....
        /*0464*/ 	.word	0x00002ea0
        /*0468*/ 	.word	0x000000ff
        /*046c*/ 	.word	0x00000000
        /*0470*/ 	.short	0x010a
        /*0472*/ 	.byte	0x04
	.zero		1


	//   ....[56]....
        /*0474*/ 	.word	0x00002f30
        /*0478*/ 	.word	0x000000ff
        /*047c*/ 	.word	0x00000000
        /*0480*/ 	.short	0x010a
        /*0482*/ 	.byte	0x04
	.zero		1


	//   ....[57]....
        /*0484*/ 	.word	0x00002fc0
        /*0488*/ 	.word	0x000000ff
        /*048c*/ 	.word	0x00000000
        /*0490*/ 	.short	0x010a
        /*0492*/ 	.byte	0x04
	.zero		1


	//   ....[58]....
        /*0494*/ 	.word	0x00003050
        /*0498*/ 	.word	0x000000ff
        /*049c*/ 	.word	0x00000000
        /*04a0*/ 	.short	0x010a
        /*04a2*/ 	.byte	0x04
	.zero		1


	//   ....[59]....
        /*04a4*/ 	.word	0x000030e0
        /*04a8*/ 	.word	0x000000ff
        /*04ac*/ 	.word	0x00000000
        /*04b0*/ 	.short	0x010a
        /*04b2*/ 	.byte	0x04
	.zero		1


	//   ....[60]....
        /*04b4*/ 	.word	0x00003170
        /*04b8*/ 	.word	0x000000ff
        /*04bc*/ 	.word	0x00000000
        /*04c0*/ 	.short	0x010a
        /*04c2*/ 	.byte	0x04
	.zero		1


	//   ....[61]....
        /*04c4*/ 	.word	0x00003210
        /*04c8*/ 	.word	0x00000000
        /*04cc*/ 	.word	0x00000000
        /*04d0*/ 	.short	0x010a
        /*04d2*/ 	.byte	0xff
	.zero		1


	//   ....[62]....
        /*04d4*/ 	.word	0x00003340
        /*04d8*/ 	.word	0x000000ff
        /*04dc*/ 	.word	0x00000118
        /*04e0*/ 	.short	0x010a
        /*04e2*/ 	.byte	0x2d
	.zero		1


	//   ....[63]....
        /*04e4*/ 	.word	0x000033e0
        /*04e8*/ 	.word	0x000000ff
        /*04ec*/ 	.word	0x00000110
        /*04f0*/ 	.short	0x010a
        /*04f2*/ 	.byte	0x2d
	.zero		1


	//   ....[64]....
        /*04f4*/ 	.word	0x00003480
        /*04f8*/ 	.word	0x000000ff
        /*04fc*/ 	.word	0x00000000
        /*0500*/ 	.short	0x0101
        /*0502*/ 	.byte	0x06
	.zero		1


	//   ....[65]....
        /*0504*/ 	.word	0x000034c0
        /*0508*/ 	.word	0x000000ff
        /*050c*/ 	.word	0x00000118
        /*0510*/ 	.short	0x0106
        /*0512*/ 	.byte	0x2d
	.zero		1


	//   ....[66]....
        /*0514*/ 	.word	0x00003500
        /*0518*/ 	.word	0x00000000
        /*051c*/ 	.word	0x00000118
        /*0520*/ 	.short	0x010a
        /*0522*/ 	.byte	0xff
	.zero		1


	//   ....[67]....
        /*0524*/ 	.word	0x00003a50
        /*0528*/ 	.word	0x000000ff
        /*052c*/ 	.word	0x00000110
        /*0530*/ 	.short	0x010a
        /*0532*/ 	.byte	0x07
	.zero		1


	//   ....[68]....
        /*0534*/ 	.word	0x00003b00
        /*0538*/ 	.word	0x000000ff
        /*053c*/ 	.word	0x00000000
        /*0540*/ 	.short	0x0101
        /*0542*/ 	.byte	0x05
	.zero		1


	//   ....[69]....
        /*0544*/ 	.word	0x00003b10
        /*0548*/ 	.word	0x000000ff
        /*054c*/ 	.word	0x00000130
        /*0550*/ 	.short	0x010a
        /*0552*/ 	.byte	0x09
	.zero		1


	//   ....[70]....
        /*0554*/ 	.word	0x00003b90
        /*0558*/ 	.word	0x000000ff
        /*055c*/ 	.word	0x00000000
        /*0560*/ 	.short	0x010a
        /*0562*/ 	.byte	0x04
	.zero		1


	//   ....[71]....
        /*0564*/ 	.word	0x00003c30
        /*0568*/ 	.word	0x000000ff
        /*056c*/ 	.word	0x00000000
        /*0570*/ 	.short	0x010a
        /*0572*/ 	.byte	0x08
	.zero		1


	//   ....[72]....
        /*0574*/ 	.word	0x00003d60
        /*0578*/ 	.word	0x000000ff
        /*057c*/ 	.word	0x00000000
        /*0580*/ 	.short	0x010a
        /*0582*/ 	.byte	0x04
	.zero		1


	//   ....[73]....
        /*0584*/ 	.word	0x00004050
        /*0588*/ 	.word	0x000000ff
        /*058c*/ 	.word	0x00000000
        /*0590*/ 	.short	0x010a
        /*0592*/ 	.byte	0x05
	.zero		1


	//   ....[74]....
        /*0594*/ 	.word	0x000040e0
        /*0598*/ 	.word	0x000000ff
        /*059c*/ 	.word	0x00000000
        /*05a0*/ 	.short	0x010a
        /*05a2*/ 	.byte	0x06
	.zero		1


	//   ....[75]....
        /*05a4*/ 	.word	0x000045e0
        /*05a8*/ 	.word	0x000000ff
        /*05ac*/ 	.word	0x00000110
        /*05b0*/ 	.short	0x010a
        /*05b2*/ 	.byte	0x0f
	.zero		1


	//   ....[76]....
        /*05b4*/ 	.word	0x000048e0
        /*05b8*/ 	.word	0x000000ff
        /*05bc*/ 	.word	0x00000000
        /*05c0*/ 	.short	0x0101
        /*05c2*/ 	.byte	0x0e
	.zero		1


	//   ....[77]....
        /*05c4*/ 	.word	0x00004c10
        /*05c8*/ 	.word	0x000000ff
        /*05cc*/ 	.word	0x00000108
        /*05d0*/ 	.short	0x010a
        /*05d2*/ 	.byte	0x0f
	.zero		1


	//   ....[78]....
        /*05d4*/ 	.word	0x00004f30
        /*05d8*/ 	.word	0x000000ff
        /*05dc*/ 	.word	0x000000e8
        /*05e0*/ 	.short	0x010a
        /*05e2*/ 	.byte	0x13
	.zero		1


	//   ....[79]....
        /*05e4*/ 	.word	0x00005110
        /*05e8*/ 	.word	0x000000ff
        /*05ec*/ 	.word	0x000000d0
        /*05f0*/ 	.short	0x010b
        /*05f2*/ 	.byte	0x13
	.zero		1


	//   ....[80]....
        /*05f4*/ 	.word	0x00005190
        /*05f8*/ 	.word	0x000000ff
        /*05fc*/ 	.word	0x00000000
        /*0600*/ 	.short	0x0101
        /*0602*/ 	.byte	0x15
	.zero		1


	//   ....[81]....
        /*0604*/ 	.word	0x000051d0
        /*0608*/ 	.word	0x000000ff
        /*060c*/ 	.word	0x000000e8
        /*0610*/ 	.short	0x010a
        /*0612*/ 	.byte	0x11
	.zero		1


	//   ....[82]....
        /*0614*/ 	.word	0x000053a0
        /*0618*/ 	.word	0x000000ff
        /*061c*/ 	.word	0x000000d0
        /*0620*/ 	.short	0x010b
        /*0622*/ 	.byte	0x11
	.zero		1


	//   ....[83]....
        /*0624*/ 	.word	0x00005410
        /*0628*/ 	.word	0x000000ff
        /*062c*/ 	.word	0x00000000
        /*0630*/ 	.short	0x0101
        /*0632*/ 	.byte	0x13
	.zero		1


	//   ....[84]....
        /*0634*/ 	.word	0x00005460
        /*0638*/ 	.word	0x000000ff
        /*063c*/ 	.word	0x00000000
        /*0640*/ 	.short	0x010a
        /*0642*/ 	.byte	0x04
	.zero		1


	//   ....[85]....
        /*0644*/ 	.word	0x000054f0
        /*0648*/ 	.word	0x000000ff
        /*064c*/ 	.word	0x00000000
        /*0650*/ 	.short	0x010a
        /*0652*/ 	.byte	0x04
	.zero		1


	//   ....[86]....
        /*0654*/ 	.word	0x00005590
        /*0658*/ 	.word	0x00000000
        /*065c*/ 	.word	0x00000000
        /*0660*/ 	.short	0x010a
        /*0662*/ 	.byte	0xff
	.zero		1


	//   ....[87]....
        /*0664*/ 	.word	0x00005940
        /*0668*/ 	.word	0x000000ff
        /*066c*/ 	.word	0x00000110
        /*0670*/ 	.short	0x010a
        /*0672*/ 	.byte	0x32
	.zero		1


	//   ....[88]....
        /*0674*/ 	.word	0x00005a40
        /*0678*/ 	.word	0x000000ff
        /*067c*/ 	.word	0x00000000
        /*0680*/ 	.short	0x0101
        /*0682*/ 	.byte	0x04
	.zero		1


	//   ....[89]....
        /*0684*/ 	.word	0x00006850
        /*0688*/ 	.word	0x00000000
        /*068c*/ 	.word	0x000000d0
        /*0690*/ 	.short	0x010a
        /*0692*/ 	.byte	0xff
	.zero		1


	//   ....[90]....
        /*0694*/ 	.word	0x00006860
        /*0698*/ 	.word	0x00000053
        /*069c*/ 	.word	0x00000120
        /*06a0*/ 	.short	0x010a
        /*06a2*/ 	.byte	0xff
	.zero		1


	//   ....[91]....
        /*06a4*/ 	.word	0x000068f0
        /*06a8*/ 	.word	0x00000000
        /*06ac*/ 	.word	0x000000d0
        /*06b0*/ 	.short	0x010a
        /*06b2*/ 	.byte	0xff
	.zero		1


	//   ....[92]....
        /*06b4*/ 	.word	0x00006a70
        /*06b8*/ 	.word	0x00000053
        /*06bc*/ 	.word	0x00000120
        /*06c0*/ 	.short	0x010a
        /*06c2*/ 	.byte	0xff
	.zero		1


	//   ....[93]....
        /*06c4*/ 	.word	0x00007250
        /*06c8*/ 	.word	0x00000000
        /*06cc*/ 	.word	0x00000000
        /*06d0*/ 	.short	0x0101
        /*06d2*/ 	.byte	0xff
	.zero		1


	//   ....[94]....
        /*06d4*/ 	.word	0x00007260
        /*06d8*/ 	.word	0x00000003
        /*06dc*/ 	.word	0x000000d0
        /*06e0*/ 	.short	0x010a
        /*06e2*/ 	.byte	0xff
	.zero		1


	//   ....[95]....
        /*06e4*/ 	.word	0x00007310
        /*06e8*/ 	.word	0x00000003
        /*06ec*/ 	.word	0x000000d0
        /*06f0*/ 	.short	0x010a
        /*06f2*/ 	.byte	0xff
	.zero		1


	//   ....[96]....
        /*06f4*/ 	.word	0x00007640
        /*06f8*/ 	.word	0x000000ff
        /*06fc*/ 	.word	0x00000000
        /*0700*/ 	.short	0x0101
        /*0702*/ 	.byte	0x05
	.zero		1


	//   ....[97]....
        /*0704*/ 	.word	0x00007be0
        /*0708*/ 	.word	0x00000002
        /*070c*/ 	.word	0x00000000
        /*0710*/ 	.short	0x0101
        /*0712*/ 	.byte	0xff
	.zero		1


	//   ....[98]....
        /*0714*/ 	.word	0x00007e20
        /*0718*/ 	.word	0x000000ff
        /*071c*/ 	.word	0x00000000
        /*0720*/ 	.short	0x0101
        /*0722*/ 	.byte	0x04
	.zero		1


	//   ....[99]....
        /*0724*/ 	.word	0x00007e50
        /*0728*/ 	.word	0x00000003
        /*072c*/ 	.word	0x00000068
        /*0730*/ 	.short	0x010a
        /*0732*/ 	.byte	0xff
	.zero		1


	//   ....[100]....
        /*0734*/ 	.word	0x00007eb0
        /*0738*/ 	.word	0x00000003
        /*073c*/ 	.word	0x00000068
        /*0740*/ 	.short	0x010a
        /*0742*/ 	.byte	0xff
	.zero		1


	//   ....[101]....
        /*0744*/ 	.word	0x00007f10
        /*0748*/ 	.word	0x00000002
        /*074c*/ 	.word	0x00000110
        /*0750*/ 	.short	0x010a
        /*0752*/ 	.byte	0xff
	.zero		1


	//   ....[102]....
        /*0754*/ 	.word	0x00007f70
        /*0758*/ 	.word	0x00000000
        /*075c*/ 	.word	0x00000000
        /*0760*/ 	.short	0x010a
        /*0762*/ 	.byte	0xff
	.zero		1


	//   ....[103]....
        /*0764*/ 	.word	0x00007fd0
        /*0768*/ 	.word	0x00000000
        /*076c*/ 	.word	0x00000000
        /*0770*/ 	.short	0x010a
        /*0772*/ 	.byte	0xff
	.zero		1


	//   ....[104]....
        /*0774*/ 	.word	0x00008030
        /*0778*/ 	.word	0x00000000
        /*077c*/ 	.word	0x00000000
        /*0780*/ 	.short	0x010a
        /*0782*/ 	.byte	0xff
	.zero		1


	//   ....[105]....
        /*0784*/ 	.word	0x00008090
        /*0788*/ 	.word	0x00000000
        /*078c*/ 	.word	0x00000000
        /*0790*/ 	.short	0x010a
        /*0792*/ 	.byte	0xff
	.zero		1


	//   ....[106]....
        /*0794*/ 	.word	0x000080f0
        /*0798*/ 	.word	0x00000000
        /*079c*/ 	.word	0x00000000
        /*07a0*/ 	.short	0x010a
        /*07a2*/ 	.byte	0xff
	.zero		1


	//   ....[107]....
        /*07a4*/ 	.word	0x00008150
        /*07a8*/ 	.word	0x00000000
        /*07ac*/ 	.word	0x00000000
        /*07b0*/ 	.short	0x010a
        /*07b2*/ 	.byte	0xff
	.zero		1


	//   ....[108]....
        /*07b4*/ 	.word	0x000081b0
        /*07b8*/ 	.word	0x00000000
        /*07bc*/ 	.word	0x00000000
        /*07c0*/ 	.short	0x010a
        /*07c2*/ 	.byte	0xff
	.zero		1


	//   ....[109]....
        /*07c4*/ 	.word	0x00008210
        /*07c8*/ 	.word	0x00000000
        /*07cc*/ 	.word	0x00000000
        /*07d0*/ 	.short	0x010a
        /*07d2*/ 	.byte	0xff
	.zero		1


	//   ....[110]....
        /*07d4*/ 	.word	0x00008270
        /*07d8*/ 	.word	0x00000000
        /*07dc*/ 	.word	0x00000000
        /*07e0*/ 	.short	0x010a
        /*07e2*/ 	.byte	0xff
	.zero		1


	//   ....[111]....
        /*07e4*/ 	.word	0x000082d0
        /*07e8*/ 	.word	0x00000000
        /*07ec*/ 	.word	0x00000000
        /*07f0*/ 	.short	0x010a
        /*07f2*/ 	.byte	0xff
	.zero		1


	//   ....[112]....
        /*07f4*/ 	.word	0x00008330
        /*07f8*/ 	.word	0x00000000
        /*07fc*/ 	.word	0x00000000
        /*0800*/ 	.short	0x010a
        /*0802*/ 	.byte	0xff
	.zero		1


	//   ....[113]....
        /*0804*/ 	.word	0x00008390
        /*0808*/ 	.word	0x00000000
        /*080c*/ 	.word	0x00000000
        /*0810*/ 	.short	0x010a
        /*0812*/ 	.byte	0xff
	.zero		1


	//   ....[114]....
        /*0814*/ 	.word	0x000083f0
        /*0818*/ 	.word	0x00000004
        /*081c*/ 	.word	0x00000118
        /*0820*/ 	.short	0x010a
        /*0822*/ 	.byte	0xff
	.zero		1


	//   ....[115]....
        /*0824*/ 	.word	0x00008450
        /*0828*/ 	.word	0x00000004
        /*082c*/ 	.word	0x00000110
        /*0830*/ 	.short	0x010a
        /*0832*/ 	.byte	0xff
	.zero		1


	//   ....[116]....
        /*0834*/ 	.word	0x000084b0
        /*0838*/ 	.word	0x00000000
        /*083c*/ 	.word	0x00000110
        /*0840*/ 	.short	0x010a
        /*0842*/ 	.byte	0xff
	.zero		1


	//   ....[117]....
        /*0844*/ 	.word	0x00008510
        /*0848*/ 	.word	0x00000000
        /*084c*/ 	.word	0x00000130
        /*0850*/ 	.short	0x010a
        /*0852*/ 	.byte	0xff
	.zero		1


	//   ....[118]....
        /*0854*/ 	.word	0x00008570
        /*0858*/ 	.word	0x00000000
        /*085c*/ 	.word	0x00000000
        /*0860*/ 	.short	0x010a
        /*0862*/ 	.byte	0xff
	.zero		1


	//   ....[119]....
        /*0864*/ 	.word	0x000085d0
        /*0868*/ 	.word	0x00000000
        /*086c*/ 	.word	0x00000000
        /*0870*/ 	.short	0x010a
        /*0872*/ 	.byte	0xff
	.zero		1


	//   ....[120]....
        /*0874*/ 	.word	0x00008630
        /*0878*/ 	.word	0x00000000
        /*087c*/ 	.word	0x00000000
        /*0880*/ 	.short	0x010a
        /*0882*/ 	.byte	0xff
	.zero		1


	//   ....[121]....
        /*0884*/ 	.word	0x00008690
        /*0888*/ 	.word	0x00000003
        /*088c*/ 	.word	0x00000110
        /*0890*/ 	.short	0x010a
        /*0892*/ 	.byte	0xff
	.zero		1


	//   ....[122]....
        /*0894*/ 	.word	0x000086f0
        /*0898*/ 	.word	0x00000000
        /*089c*/ 	.word	0x00000108
        /*08a0*/ 	.short	0x010a
        /*08a2*/ 	.byte	0xff
	.zero		1


	//   ....[123]....
        /*08a4*/ 	.word	0x00008750
        /*08a8*/ 	.word	0x00000000
        /*08ac*/ 	.word	0x000000e8
        /*08b0*/ 	.short	0x010a
        /*08b2*/ 	.byte	0xff
	.zero		1


	//   ....[124]....
        /*08b4*/ 	.word	0x000087b0
        /*08b8*/ 	.word	0x00000003
        /*08bc*/ 	.word	0x000000e8
        /*08c0*/ 	.short	0x010a
        /*08c2*/ 	.byte	0xff
	.zero		1


	//   ....[125]....
        /*08c4*/ 	.word	0x00008810
        /*08c8*/ 	.word	0x00000000
        /*08cc*/ 	.word	0x00000000
        /*08d0*/ 	.short	0x010a
        /*08d2*/ 	.byte	0xff
	.zero		1


	//   ....[126]....
        /*08d4*/ 	.word	0x00008870
        /*08d8*/ 	.word	0x00000000
        /*08dc*/ 	.word	0x00000000
        /*08e0*/ 	.short	0x010a
        /*08e2*/ 	.byte	0xff
	.zero		1


	//   ....[127]....
        /*08e4*/ 	.word	0x000088d0
        /*08e8*/ 	.word	0x00000000
        /*08ec*/ 	.word	0x00000110
        /*08f0*/ 	.short	0x010a
        /*08f2*/ 	.byte	0xff
	.zero		1


	//   ....[128]....
        /*08f4*/ 	.word	0x00008920
        /*08f8*/ 	.word	0x00000000
        /*08fc*/ 	.word	0x000000d0
        /*0900*/ 	.short	0x010a
        /*0902*/ 	.byte	0xff
	.zero		1


	//   ....[129]....
        /*0904*/ 	.word	0x00008970
        /*0908*/ 	.word	0x00000053
        /*090c*/ 	.word	0x00000120
        /*0910*/ 	.short	0x010a
        /*0912*/ 	.byte	0xff
	.zero		1


	//   ....[130]....
        /*0914*/ 	.word	0x000089c0
        /*0918*/ 	.word	0x00000003
        /*091c*/ 	.word	0x000000d0
        /*0920*/ 	.short	0x010a
        /*0922*/ 	.byte	0xff
	.zero		1


	//----- nvinfo : EIATTR_NUM_MBARRIERS
	.align		4
.L_47:
        /*0924*/ 	.byte	0x03, 0x38
        /*0926*/ 	.short	0x0028


	//----- nvinfo : EIATTR_EXIT_INSTR_OFFSETS
	.align		4
        /*0928*/ 	.byte	0x04, 0x1c
        /*092a*/ 	.short	(.L_49 - .L_48)


	//   ....[0]....
.L_48:
        /*092c*/ 	.word	0x00003240


	//   ....[1]....
        /*0930*/ 	.word	0x000034d0


	//   ....[2]....
        /*0934*/ 	.word	0x00003530


	//   ....[3]....
        /*0938*/ 	.word	0x00004350


	//   ....[4]....
        /*093c*/ 	.word	0x000055c0


	//   ....[5]....
        /*0940*/ 	.word	0x00005600


	//   ....[6]....
        /*0944*/ 	.word	0x00007d10


	//   ....[7]....
        /*0948*/ 	.word	0x00007d90


	//   ....[8]....
        /*094c*/ 	.word	0x00007dc0


	//   ....[9]....
        /*0950*/ 	.word	0x00007e30


	//----- nvinfo : EIATTR_MAX_THREADS
	.align		4
.L_49:
        /*0954*/ 	.byte	0x04, 0x05
        /*0956*/ 	.short	(.L_51 - .L_50)
.L_50:
        /*0958*/ 	.word	0x00000100
        /*095c*/ 	.word	0x00000001
        /*0960*/ 	.word	0x00000001


	//----- nvinfo : EIATTR_CRS_STACK_SIZE
	.align		4
.L_51:
        /*0964*/ 	.byte	0x04, 0x1e
        /*0966*/ 	.short	(.L_53 - .L_52)
.L_52:
        /*0968*/ 	.word	0x00000000


	//----- nvinfo : EIATTR_CBANK_PARAM_SIZE
	.align		4
.L_53:
        /*096c*/ 	.byte	0x03, 0x19
        /*096e*/ 	.short	0x0800


	//----- nvinfo : EIATTR_PARAM_CBANK
	.align		4
        /*0970*/ 	.byte	0x04, 0x0a
        /*0972*/ 	.short	(.L_55 - .L_54)
	.align		4
.L_54:
        /*0974*/ 	.word	index@(.nv.constant0._ZN7cutlass13device_kernelINS_4conv6kernel13ConvUniversalINS1_16ConvProblemShapeILNS1_8OperatorE2ELi2EEENS1_10collective14CollectiveConvINS1_47MainloopSm100TmaUmmaWarpSpecializedImplicitGemmILS5_2ELi13ELi2ELi1ELi2EN4cute5tupleIJNSA_1CILi2EEENSC_ILi1EEESE_EEEEENSB_IJNSC_ILi64EEENSB_IJSH_EEESI_EEENS_10bfloat16_tESK_NSA_8TiledMMAINSA_8MMA_AtomIJNSA_20SM100_MMA_F16BF16_SSISK_SK_fLi64ELi64ELNSA_4UMMA5MajorE1ELSP_1ELNSO_7ScaleInE0ELSQ_0EEEEEENSA_6LayoutINSB_IJSE_SE_SE_EEENSB_IJNSC_ILi0EEESV_SV_EEEEENSB_IJNSA_10UnderscoreESY_SY_EEEEENS7_6detail27Sm100ImplicitGemmTileTraitsINSA_13SM90_TMA_LOADENSA_14ComposedLayoutINSA_7SwizzleILi3ELi4ELi3EEENSA_18smem_ptr_flag_bitsILi16EEENST_INSB_IJSH_NSC_ILi8EEEEEENSB_IJSE_SH_EEEEEEEvEENS12_INSA_30SM90_TMA_LOAD_IM2COL_MULTICASTES1D_vEEEENS_8epilogue10collective18CollectiveEpilogueINS1I_23Sm100TmaWarpSpecializedILi3ELi2ELi16ELb1ELb0EEEJSJ_NSB_IJNST_ISH_SE_EENST_INSC_ILi32EEESE_EEEEESK_NSB_IJlNSB_IJSE_llEEESV_EEESK_S1S_NS1I_6fusion15FusionCallbacksIS1M_NS1T_17LinearCombinationISK_fSK_fLNS_15FloatRoundStyleE2EEESJ_S1Q_JEEENSA_5SM1004TMEM4LOAD26SM100_TMEM_LOAD_16dp256b4xES13_NS14_INS15_ILi2ELi4ELi3EEES18_NST_INSB_IJS19_S1O_EEENSB_IJS1O_SE_EEEEEEENSA_17SM75_U32x4_LDSM_NENSA_14SM90_TMA_STOREES27_NSA_17SM90_U32x4_STSM_NENSA_39AutoVectorizingCopyWithAssumedAlignmentILi128EEEEEEvvEEEEvNT_6ParamsE)
        /*0978*/ 	.short	0x0380
        /*097a*/ 	.short	0x0800


	//----- nvinfo : EIATTR_SW_WAR
	.align		4
.L_55:
        /*097c*/ 	.byte	0x04, 0x36
        /*097e*/ 	.short	(.L_57 - .L_56)
.L_56:
        /*0980*/ 	.word	0x00000008
.L_57:


//--------------------- .nv.callgraph             --------------------------
	.section	.nv.callgraph,"",@"SHT_CUDA_CALLGRAPH"
	.align	4
	.sectionentsize	8
	.align		4
        /*0000*/ 	.word	0x00000000
	.align		4
        /*0004*/ 	.word	0xffffffff
	.align		4
        /*0008*/ 	.word	index@(_ZN7cutlass13device_kernelINS_4conv6kernel13ConvUniversalINS1_16ConvProblemShapeILNS1_8OperatorE2ELi2EEENS1_10collective14CollectiveConvINS1_47MainloopSm100TmaUmmaWarpSpecializedImplicitGemmILS5_2ELi13ELi2ELi1ELi2EN4cute5tupleIJNSA_1CILi2EEENSC_ILi1EEESE_EEEEENSB_IJNSC_ILi64EEENSB_IJSH_EEESI_EEENS_10bfloat16_tESK_NSA_8TiledMMAINSA_8MMA_AtomIJNSA_20SM100_MMA_F16BF16_SSISK_SK_fLi64ELi64ELNSA_4UMMA5MajorE1ELSP_1ELNSO_7ScaleInE0ELSQ_0EEEEEENSA_6LayoutINSB_IJSE_SE_SE_EEENSB_IJNSC_ILi0EEESV_SV_EEEEENSB_IJNSA_10UnderscoreESY_SY_EEEEENS7_6detail27Sm100ImplicitGemmTileTraitsINSA_13SM90_TMA_LOADENSA_14ComposedLayoutINSA_7SwizzleILi3ELi4ELi3EEENSA_18smem_ptr_flag_bitsILi16EEENST_INSB_IJSH_NSC_ILi8EEEEEENSB_IJSE_SH_EEEEEEEvEENS12_INSA_30SM90_TMA_LOAD_IM2COL_MULTICASTES1D_vEEEENS_8epilogue10collective18CollectiveEpilogueINS1I_23Sm100TmaWarpSpecializedILi3ELi2ELi16ELb1ELb0EEEJSJ_NSB_IJNST_ISH_SE_EENST_INSC_ILi32EEESE_EEEEESK_NSB_IJlNSB_IJSE_llEEESV_EEESK_S1S_NS1I_6fusion15FusionCallbacksIS1M_NS1T_17LinearCombinationISK_fSK_fLNS_15FloatRoundStyleE2EEESJ_S1Q_JEEENSA_5SM1004TMEM4LOAD26SM100_TMEM_LOAD_16dp256b4xES13_NS14_INS15_ILi2ELi4ELi3EEES18_NST_INSB_IJS19_S1O_EEENSB_IJS1O_SE_EEEEEEENSA_17SM75_U32x4_LDSM_NENSA_14SM90_TMA_STOREES27_NSA_17SM90_U32x4_STSM_NENSA_39AutoVectorizingCopyWithAssumedAlignmentILi128EEEEEEvvEEEEvNT_6ParamsE)
	.align		4
        /*000c*/ 	.word	index@(__assertfail)
	.align		4
        /*0010*/ 	.word	0x00000000
	.align		4
        /*0014*/ 	.word	0xfffffffe
	.align		4
        /*0018*/ 	.word	0x00000000
	.align		4
        /*001c*/ 	.word	0xfffffffd
	.align		4
        /*0020*/ 	.word	0x00000000
	.align		4
        /*0024*/ 	.word	0xfffffffc


//--------------------- .nv.constant4             --------------------------
	.section	.nv.constant4,"a",@progbits
	.align	8
	.align		8
.nv.constant4:
        /*0000*/ 	.dword	__assertfail
	.align		8
        /*0008*/ 	.dword	__unnamed_1
	.align		8
        /*0010*/ 	.dword	__unnamed_2
	.align		8
        /*0018*/ 	.dword	_ZN39_INTERNAL_ce25d404_4_k_cu_784c69dd_32084cuda3std3__45__cpo5beginE
	.align		8
        /*0020*/ 	.dword	_ZN39_INTERNAL_ce25d404_4_k_cu_784c69dd_32084cuda3std3__45__cpo3endE
	.align		8
        /*0028*/ 	.dword	_ZN39_INTERNAL_ce25d404_4_k_cu_784c69dd_32084cuda3std3__45__cpo6cbeginE
	.align		8
        /*0030*/ 	.dword	_ZN39_INTERNAL_ce25d404_4_k_cu_784c69dd_32084cuda3std3__45__cpo4cendE
	.align		8
        /*0038*/ 	.dword	_ZN39_INTERNAL_ce25d404_4_k_cu_784c69dd_32084cuda3std3__441_GLOBAL__N__ce25d404_4_k_cu_784c69dd_32086ignoreE
	.align		8
        /*0040*/ 	.dword	_ZN39_INTERNAL_ce25d404_4_k_cu_784c69dd_32084cuda3std3__419piecewise_constructE
	.align		8
        /*0048*/ 	.dword	_ZN39_INTERNAL_ce25d404_4_k_cu_784c69dd_32084cuda3std3__48in_placeE
	.align		8
        /*0050*/ 	.dword	_ZN39_INTERNAL_ce25d404_4_k_cu_784c69dd_32084cuda3std6ranges3__45__cpo4swapE
	.align		8
        /*0058*/ 	.dword	_ZN39_INTERNAL_ce25d404_4_k_cu_784c69dd_32084cuda3std6ranges3__45__cpo9iter_moveE
	.align		8
        /*0060*/ 	.dword	_ZN39_INTERNAL_ce25d404_4_k_cu_784c69dd_32084cute7productE
	.align		8
        /*0068*/ 	.dword	_ZN39_INTERNAL_ce25d404_4_k_cu_784c69dd_32084cute1_E
	.align		8
        /*0070*/ 	.dword	$str$27
	.align		8
        /*0078*/ 	.dword	$str$28
	.align		8
        /*0080*/ 	.dword	$str$29
	.align		8
        /*0088*/ 	.dword	$str$30


//--------------------- .text._ZN7cutlass13device_kernelINS_4conv6kernel13ConvUniversalINS1_16ConvProblemShapeILNS1_8OperatorE2ELi2EEENS1_10collective14CollectiveConvINS1_47MainloopSm100TmaUmmaWarpSpecializedImplicitGemmILS5_2ELi13ELi2ELi1ELi2EN4cute5tupleIJNSA_1CILi2EEENSC_ILi1EEESE_EEEEENSB_IJNSC_ILi64EEENSB_IJSH_EEESI_EEENS_10bfloat16_tESK_NSA_8TiledMMAINSA_8MMA_AtomIJNSA_20SM100_MMA_F16BF16_SSISK_SK_fLi64ELi64ELNSA_4UMMA5MajorE1ELSP_1ELNSO_7ScaleInE0ELSQ_0EEEEEENSA_6LayoutINSB_IJSE_SE_SE_EEENSB_IJNSC_ILi0EEESV_SV_EEEEENSB_IJNSA_10UnderscoreESY_SY_EEEEENS7_6detail27Sm100ImplicitGemmTileTraitsINSA_13SM90_TMA_LOADENSA_14ComposedLayoutINSA_7SwizzleILi3ELi4ELi3EEENSA_18smem_ptr_flag_bitsILi16EEENST_INSB_IJSH_NSC_ILi8EEEEEENSB_IJSE_SH_EEEEEEEvEENS12_INSA_30SM90_TMA_LOAD_IM2COL_MULTICASTES1D_vEEEENS_8epilogue10collective18CollectiveEpilogueINS1I_23Sm100TmaWarpSpecializedILi3ELi2ELi16ELb1ELb0EEEJSJ_NSB_IJNST_ISH_SE_EENST_INSC_ILi32EEESE_EEEEESK_NSB_IJlNSB_IJSE_llEEESV_EEESK_S1S_NS1I_6fusion15FusionCallbacksIS1M_NS1T_17LinearCombinationISK_fSK_fLNS_15FloatRoundStyleE2EEESJ_S1Q_JEEENSA_5SM1004TMEM4LOAD26SM100_TMEM_LOAD_16dp256b4xES13_NS14_INS15_ILi2ELi4ELi3EEES18_NST_INSB_IJS19_S1O_EEENSB_IJS1O_SE_EEEEEEENSA_17SM75_U32x4_LDSM_NENSA_14SM90_TMA_STOREES27_NSA_17SM90_U32x4_STSM_NENSA_39AutoVectorizingCopyWithAssumedAlignmentILi128EEEEEEvvEEEEvNT_6ParamsE --------------------------
	.section	.text._ZN7cutlass13device_kernelINS_4conv6kernel13ConvUniversalINS1_16ConvProblemShapeILNS1_8OperatorE2ELi2EEENS1_10collective14CollectiveConvINS1_47MainloopSm100TmaUmmaWarpSpecializedImplicitGemmILS5_2ELi13ELi2ELi1ELi2EN4cute5tupleIJNSA_1CILi2EEENSC_ILi1EEESE_EEEEENSB_IJNSC_ILi64EEENSB_IJSH_EEESI_EEENS_10bfloat16_tESK_NSA_8TiledMMAINSA_8MMA_AtomIJNSA_20SM100_MMA_F16BF16_SSISK_SK_fLi64ELi64ELNSA_4UMMA5MajorE1ELSP_1ELNSO_7ScaleInE0ELSQ_0EEEEEENSA_6LayoutINSB_IJSE_SE_SE_EEENSB_IJNSC_ILi0EEESV_SV_EEEEENSB_IJNSA_10UnderscoreESY_SY_EEEEENS7_6detail27Sm100ImplicitGemmTileTraitsINSA_13SM90_TMA_LOADENSA_14ComposedLayoutINSA_7SwizzleILi3ELi4ELi3EEENSA_18smem_ptr_flag_bitsILi16EEENST_INSB_IJSH_NSC_ILi8EEEEEENSB_IJSE_SH_EEEEEEEvEENS12_INSA_30SM90_TMA_LOAD_IM2COL_MULTICASTES1D_vEEEENS_8epilogue10collective18CollectiveEpilogueINS1I_23Sm100TmaWarpSpecializedILi3ELi2ELi16ELb1ELb0EEEJSJ_NSB_IJNST_ISH_SE_EENST_INSC_ILi32EEESE_EEEEESK_NSB_IJlNSB_IJSE_llEEESV_EEESK_S1S_NS1I_6fusion15FusionCallbacksIS1M_NS1T_17LinearCombinationISK_fSK_fLNS_15FloatRoundStyleE2EEESJ_S1Q_JEEENSA_5SM1004TMEM4LOAD26SM100_TMEM_LOAD_16dp256b4xES13_NS14_INS15_ILi2ELi4ELi3EEES18_NST_INSB_IJS19_S1O_EEENSB_IJS1O_SE_EEEEEEENSA_17SM75_U32x4_LDSM_NENSA_14SM90_TMA_STOREES27_NSA_17SM90_U32x4_STSM_NENSA_39AutoVectorizingCopyWithAssumedAlignmentILi128EEEEEEvvEEEEvNT_6ParamsE,"ax",@progbits
	.align	128
.text._ZN7cutlass13device_kernelINS_4conv6kernel13ConvUniversalINS1_16ConvProblemShapeILNS1_8OperatorE2ELi2EEENS1_10collective14CollectiveConvINS1_47MainloopSm100TmaUmmaWarpSpecializedImplicitGemmILS5_2ELi13ELi2ELi1ELi2EN4cute5tupleIJNSA_1CILi2EEENSC_ILi1EEESE_EEEEENSB_IJNSC_ILi64EEENSB_IJSH_EEESI_EEENS_10bfloat16_tESK_NSA_8TiledMMAINSA_8MMA_AtomIJNSA_20SM100_MMA_F16BF16_SSISK_SK_fLi64ELi64ELNSA_4UMMA5MajorE1ELSP_1ELNSO_7ScaleInE0ELSQ_0EEEEEENSA_6LayoutINSB_IJSE_SE_SE_EEENSB_IJNSC_ILi0EEESV_SV_EEEEENSB_IJNSA_10UnderscoreESY_SY_EEEEENS7_6detail27Sm100ImplicitGemmTileTraitsINSA_13SM90_TMA_LOADENSA_14ComposedLayoutINSA_7SwizzleILi3ELi4ELi3EEENSA_18smem_ptr_flag_bitsILi16EEENST_INSB_IJSH_NSC_ILi8EEEEEENSB_IJSE_SH_EEEEEEEvEENS12_INSA_30SM90_TMA_LOAD_IM2COL_MULTICASTES1D_vEEEENS_8epilogue10collective18CollectiveEpilogueINS1I_23Sm100TmaWarpSpecializedILi3ELi2ELi16ELb1ELb0EEEJSJ_NSB_IJNST_ISH_SE_EENST_INSC_ILi32EEESE_EEEEESK_NSB_IJlNSB_IJSE_llEEESV_EEESK_S1S_NS1I_6fusion15FusionCallbacksIS1M_NS1T_17LinearCombinationISK_fSK_fLNS_15FloatRoundStyleE2EEESJ_S1Q_JEEENSA_5SM1004TMEM4LOAD26SM100_TMEM_LOAD_16dp256b4xES13_NS14_INS15_ILi2ELi4ELi3EEES18_NST_INSB_IJS19_S1O_EEENSB_IJS1O_SE_EEEEEEENSA_17SM75_U32x4_LDSM_NENSA_14SM90_TMA_STOREES27_NSA_17SM90_U32x4_STSM_NENSA_39AutoVectorizingCopyWithAssumedAlignmentILi128EEEEEEvvEEEEvNT_6ParamsE:
        .type           _ZN7cutlass13device_kernelINS_4conv6kernel13ConvUniversalINS1_16ConvProblemShapeILNS1_8OperatorE2ELi2EEENS1_10collective14CollectiveConvINS1_47MainloopSm100TmaUmmaWarpSpecializedImplicitGemmILS5_2ELi13ELi2ELi1ELi2EN4cute5tupleIJNSA_1CILi2EEENSC_ILi1EEESE_EEEEENSB_IJNSC_ILi64EEENSB_IJSH_EEESI_EEENS_10bfloat16_tESK_NSA_8TiledMMAINSA_8MMA_AtomIJNSA_20SM100_MMA_F16BF16_SSISK_SK_fLi64ELi64ELNSA_4UMMA5MajorE1ELSP_1ELNSO_7ScaleInE0ELSQ_0EEEEEENSA_6LayoutINSB_IJSE_SE_SE_EEENSB_IJNSC_ILi0EEESV_SV_EEEEENSB_IJNSA_10UnderscoreESY_SY_EEEEENS7_6detail27Sm100ImplicitGemmTileTraitsINSA_13SM90_TMA_LOADENSA_14ComposedLayoutINSA_7SwizzleILi3ELi4ELi3EEENSA_18smem_ptr_flag_bitsILi16EEENST_INSB_IJSH_NSC_ILi8EEEEEENSB_IJSE_SH_EEEEEEEvEENS12_INSA_30SM90_TMA_LOAD_IM2COL_MULTICASTES1D_vEEEENS_8epilogue10collective18CollectiveEpilogueINS1I_23Sm100TmaWarpSpecializedILi3ELi2ELi16ELb1ELb0EEEJSJ_NSB_IJNST_ISH_SE_EENST_INSC_ILi32EEESE_EEEEESK_NSB_IJlNSB_IJSE_llEEESV_EEESK_S1S_NS1I_6fusion15FusionCallbacksIS1M_NS1T_17LinearCombinationISK_fSK_fLNS_15FloatRoundStyleE2EEESJ_S1Q_JEEENSA_5SM1004TMEM4LOAD26SM100_TMEM_LOAD_16dp256b4xES13_NS14_INS15_ILi2ELi4ELi3EEES18_NST_INSB_IJS19_S1O_EEENSB_IJS1O_SE_EEEEEEENSA_17SM75_U32x4_LDSM_NENSA_14SM90_TMA_STOREES27_NSA_17SM90_U32x4_STSM_NENSA_39AutoVectorizingCopyWithAssumedAlignmentILi128EEEEEEvvEEEEvNT_6ParamsE,@function
        .size           _ZN7cutlass13device_kernelINS_4conv6kernel13ConvUniversalINS1_16ConvProblemShapeILNS1_8OperatorE2ELi2EEENS1_10collective14CollectiveConvINS1_47MainloopSm100TmaUmmaWarpSpecializedImplicitGemmILS5_2ELi13ELi2ELi1ELi2EN4cute5tupleIJNSA_1CILi2EEENSC_ILi1EEESE_EEEEENSB_IJNSC_ILi64EEENSB_IJSH_EEESI_EEENS_10bfloat16_tESK_NSA_8TiledMMAINSA_8MMA_AtomIJNSA_20SM100_MMA_F16BF16_SSISK_SK_fLi64ELi64ELNSA_4UMMA5MajorE1ELSP_1ELNSO_7ScaleInE0ELSQ_0EEEEEENSA_6LayoutINSB_IJSE_SE_SE_EEENSB_IJNSC_ILi0EEESV_SV_EEEEENSB_IJNSA_10UnderscoreESY_SY_EEEEENS7_6detail27Sm100ImplicitGemmTileTraitsINSA_13SM90_TMA_LOADENSA_14ComposedLayoutINSA_7SwizzleILi3ELi4ELi3EEENSA_18smem_ptr_flag_bitsILi16EEENST_INSB_IJSH_NSC_ILi8EEEEEENSB_IJSE_SH_EEEEEEEvEENS12_INSA_30SM90_TMA_LOAD_IM2COL_MULTICASTES1D_vEEEENS_8epilogue10collective18CollectiveEpilogueINS1I_23Sm100TmaWarpSpecializedILi3ELi2ELi16ELb1ELb0EEEJSJ_NSB_IJNST_ISH_SE_EENST_INSC_ILi32EEESE_EEEEESK_NSB_IJlNSB_IJSE_llEEESV_EEESK_S1S_NS1I_6fusion15FusionCallbacksIS1M_NS1T_17LinearCombinationISK_fSK_fLNS_15FloatRoundStyleE2EEESJ_S1Q_JEEENSA_5SM1004TMEM4LOAD26SM100_TMEM_LOAD_16dp256b4xES13_NS14_INS15_ILi2ELi4ELi3EEES18_NST_INSB_IJS19_S1O_EEENSB_IJS1O_SE_EEEEEEENSA_17SM75_U32x4_LDSM_NENSA_14SM90_TMA_STOREES27_NSA_17SM90_U32x4_STSM_NENSA_39AutoVectorizingCopyWithAssumedAlignmentILi128EEEEEEvvEEEEvNT_6ParamsE,(.L_x_179 - _ZN7cutlass13device_kernelINS_4conv6kernel13ConvUniversalINS1_16ConvProblemShapeILNS1_8OperatorE2ELi2EEENS1_10collective14CollectiveConvINS1_47MainloopSm100TmaUmmaWarpSpecializedImplicitGemmILS5_2ELi13ELi2ELi1ELi2EN4cute5tupleIJNSA_1CILi2EEENSC_ILi1EEESE_EEEEENSB_IJNSC_ILi64EEENSB_IJSH_EEESI_EEENS_10bfloat16_tESK_NSA_8TiledMMAINSA_8MMA_AtomIJNSA_20SM100_MMA_F16BF16_SSISK_SK_fLi64ELi64ELNSA_4UMMA5MajorE1ELSP_1ELNSO_7ScaleInE0ELSQ_0EEEEEENSA_6LayoutINSB_IJSE_SE_SE_EEENSB_IJNSC_ILi0EEESV_SV_EEEEENSB_IJNSA_10UnderscoreESY_SY_EEEEENS7_6detail27Sm100ImplicitGemmTileTraitsINSA_13SM90_TMA_LOADENSA_14ComposedLayoutINSA_7SwizzleILi3ELi4ELi3EEENSA_18smem_ptr_flag_bitsILi16EEENST_INSB_IJSH_NSC_ILi8EEEEEENSB_IJSE_SH_EEEEEEEvEENS12_INSA_30SM90_TMA_LOAD_IM2COL_MULTICASTES1D_vEEEENS_8epilogue10collective18CollectiveEpilogueINS1I_23Sm100TmaWarpSpecializedILi3ELi2ELi16ELb1ELb0EEEJSJ_NSB_IJNST_ISH_SE_EENST_INSC_ILi32EEESE_EEEEESK_NSB_IJlNSB_IJSE_llEEESV_EEESK_S1S_NS1I_6fusion15FusionCallbacksIS1M_NS1T_17LinearCombinationISK_fSK_fLNS_15FloatRoundStyleE2EEESJ_S1Q_JEEENSA_5SM1004TMEM4LOAD26SM100_TMEM_LOAD_16dp256b4xES13_NS14_INS15_ILi2ELi4ELi3EEES18_NST_INSB_IJS19_S1O_EEENSB_IJS1O_SE_EEEEEEENSA_17SM75_U32x4_LDSM_NENSA_14SM90_TMA_STOREES27_NSA_17SM90_U32x4_STSM_NENSA_39AutoVectorizingCopyWithAssumedAlignmentILi128EEEEEEvvEEEEvNT_6ParamsE)
        .other          _ZN7cutlass13device_kernelINS_4conv6kernel13ConvUniversalINS1_16ConvProblemShapeILNS1_8OperatorE2ELi2EEENS1_10collective14CollectiveConvINS1_47MainloopSm100TmaUmmaWarpSpecializedImplicitGemmILS5_2ELi13ELi2ELi1ELi2EN4cute5tupleIJNSA_1CILi2EEENSC_ILi1EEESE_EEEEENSB_IJNSC_ILi64EEENSB_IJSH_EEESI_EEENS_10bfloat16_tESK_NSA_8TiledMMAINSA_8MMA_AtomIJNSA_20SM100_MMA_F16BF16_SSISK_SK_fLi64ELi64ELNSA_4UMMA5MajorE1ELSP_1ELNSO_7ScaleInE0ELSQ_0EEEEEENSA_6LayoutINSB_IJSE_SE_SE_EEENSB_IJNSC_ILi0EEESV_SV_EEEEENSB_IJNSA_10UnderscoreESY_SY_EEEEENS7_6detail27Sm100ImplicitGemmTileTraitsINSA_13SM90_TMA_LOADENSA_14ComposedLayoutINSA_7SwizzleILi3ELi4ELi3EEENSA_18smem_ptr_flag_bitsILi16EEENST_INSB_IJSH_NSC_ILi8EEEEEENSB_IJSE_SH_EEEEEEEvEENS12_INSA_30SM90_TMA_LOAD_IM2COL_MULTICASTES1D_vEEEENS_8epilogue10collective18CollectiveEpilogueINS1I_23Sm100TmaWarpSpecializedILi3ELi2ELi16ELb1ELb0EEEJSJ_NSB_IJNST_ISH_SE_EENST_INSC_ILi32EEESE_EEEEESK_NSB_IJlNSB_IJSE_llEEESV_EEESK_S1S_NS1I_6fusion15FusionCallbacksIS1M_NS1T_17LinearCombinationISK_fSK_fLNS_15FloatRoundStyleE2EEESJ_S1Q_JEEENSA_5SM1004TMEM4LOAD26SM100_TMEM_LOAD_16dp256b4xES13_NS14_INS15_ILi2ELi4ELi3EEES18_NST_INSB_IJS19_S1O_EEENSB_IJS1O_SE_EEEEEEENSA_17SM75_U32x4_LDSM_NENSA_14SM90_TMA_STOREES27_NSA_17SM90_U32x4_STSM_NENSA_39AutoVectorizingCopyWithAssumedAlignmentILi128EEEEEEvvEEEEvNT_6ParamsE,@"STO_CUDA_ENTRY STV_DEFAULT"
_ZN7cutlass13device_kernelINS_4conv6kernel13ConvUniversalINS1_16ConvProblemShapeILNS1_8OperatorE2ELi2EEENS1_10collective14CollectiveConvINS1_47MainloopSm100TmaUmmaWarpSpecializedImplicitGemmILS5_2ELi13ELi2ELi1ELi2EN4cute5tupleIJNSA_1CILi2EEENSC_ILi1EEESE_EEEEENSB_IJNSC_ILi64EEENSB_IJSH_EEESI_EEENS_10bfloat16_tESK_NSA_8TiledMMAINSA_8MMA_AtomIJNSA_20SM100_MMA_F16BF16_SSISK_SK_fLi64ELi64ELNSA_4UMMA5MajorE1ELSP_1ELNSO_7ScaleInE0ELSQ_0EEEEEENSA_6LayoutINSB_IJSE_SE_SE_EEENSB_IJNSC_ILi0EEESV_SV_EEEEENSB_IJNSA_10UnderscoreESY_SY_EEEEENS7_6detail27Sm100ImplicitGemmTileTraitsINSA_13SM90_TMA_LOADENSA_14ComposedLayoutINSA_7SwizzleILi3ELi4ELi3EEENSA_18smem_ptr_flag_bitsILi16EEENST_INSB_IJSH_NSC_ILi8EEEEEENSB_IJSE_SH_EEEEEEEvEENS12_INSA_30SM90_TMA_LOAD_IM2COL_MULTICASTES1D_vEEEENS_8epilogue10collective18CollectiveEpilogueINS1I_23Sm100TmaWarpSpecializedILi3ELi2ELi16ELb1ELb0EEEJSJ_NSB_IJNST_ISH_SE_EENST_INSC_ILi32EEESE_EEEEESK_NSB_IJlNSB_IJSE_llEEESV_EEESK_S1S_NS1I_6fusion15FusionCallbacksIS1M_NS1T_17LinearCombinationISK_fSK_fLNS_15FloatRoundStyleE2EEESJ_S1Q_JEEENSA_5SM1004TMEM4LOAD26SM100_TMEM_LOAD_16dp256b4xES13_NS14_INS15_ILi2ELi4ELi3EEES18_NST_INSB_IJS19_S1O_EEENSB_IJS1O_SE_EEEEEEENSA_17SM75_U32x4_LDSM_NENSA_14SM90_TMA_STOREES27_NSA_17SM90_U32x4_STSM_NENSA_39AutoVectorizingCopyWithAssumedAlignmentILi128EEEEEEvvEEEEvNT_6ParamsE:
[----:B------:R-:W1:Y:S01]  /*0000*/  LDC R1, c[0x0][0x37c] ;  /* 0x0000df00ff017b82 */ /* 0x000e620000000800 */
[----:B------:R-:W2:Y:S01]  /*0010*/  S2R R76, SR_TID.X ;  /* 0x00000000004c7919 */ /* 0x000ea20000002100 */
[----:B------:R-:W3:Y:S01]  /*0020*/  LDCU.64 UR6, c[0x0][0x890] ;  /* 0x00011200ff0677ac */ /* 0x000ee20008000a00 */
[----:B-1----:R-:W-:Y:S01]  /*0030*/  VIADD R1, R1, 0xfffffff8 ;  /* 0xfffffff801017836 */ /* 0x002fe20000000000 */
[----:B------:R-:W-:Y:S02]  /*0040*/  PRMT R59, RZ, 0x7610, R59 ;  /* 0x00007610ff3b7816 */ /* 0x000fe4000000003b */
[----:B------:R-:W-:Y:S01]  /*0050*/  ELECT P6, URZ, PT ;  /* 0x0000000000ff782f */ /* 0x000fe200038c0000 */
[----:B------:R-:W1:Y:S01]  /*0060*/  LDCU.64 UR46, c[0x0][0x358] ;  /* 0x00006b00ff2e77ac */ /* 0x000e620008000a00 */
[----:B---3--:R-:W-:-:S04]  /*0070*/  UISETP.NE.U32.AND UP0, UPT, UR6, URZ, UPT ;  /* 0x000000ff0600728c */ /* 0x008fc8000bf05070 */
[----:B------:R-:W-:Y:S01]  /*0080*/  UISETP.NE.AND.EX UP0, UPT, UR7, URZ, UPT, UP0 ;  /* 0x000000ff0700728c */ /* 0x000fe2000bf05300 */
[----:B--2---:R-:W-:-:S05]  /*0090*/  SHF.R.U32.HI R77, RZ, 0x5, R76 ;  /* 0x00000005ff4d7819 */ /* 0x004fca000001164c */
[----:B------:R-:W2:Y:S02]  /*00a0*/  SHFL.IDX PT, R0, R77, RZ, 0x1f ;  /* 0x00001fff4d007589 */ /* 0x000ea400000e0000 */
[----:B--2---:R-:W-:Y:S01]  /*00b0*/  R2UR UR4, R0 ;  /* 0x00000000000472ca */ /* 0x004fe200000e0000 */
[----:B-1----:R-:W-:-:S14]  /*00c0*/  BRA.U UP0, `(.L_x_0) ;  /* 0x00000001002c7547 */ /* 0x002fdc000b800000 */
[----:B------:R-:W1:Y:S02]  /*00d0*/  LDCU.64 UR8, c[0x0][0x888] ;  /* 0x00011100ff0877ac */ /* 0x000e640008000a00 */
[----:B-1----:R-:W-:-:S04]  /*00e0*/  UISETP.NE.U32.AND UP0, UPT, UR8, URZ, UPT ;  /* 0x000000ff0800728c */ /* 0x002fc8000bf05070 */
[----:B------:R-:W-:-:S09]  /*00f0*/  UISETP.NE.AND.EX UP0, UPT, UR9, URZ, UPT, UP0 ;  /* 0x000000ff0900728c */ /* 0x000fd2000bf05300 */
[----:B------:R-:W-:Y:S05]  /*0100*/  BRA.U !UP0, `(.L_x_1) ;  /* 0x0000000108107547 */ /* 0x000fea000b800000 */
[----:B------:R-:W1:Y:S02]  /*0110*/  LDC.64 R2, c[0x0][0x888] ;  /* 0x00022200ff027b82 */ /* 0x000e640000000a00 */
[----:B-1----:R1:W5:Y:S01]  /*0120*/  LDG.E R35, desc[UR46][R2.64] ;  /* 0x0000002e02237981 */ /* 0x002362000c1e1900 */
[----:B------:R-:W-:Y:S01]  /*0130*/  HFMA2 R59, -RZ, RZ, 0, 5.9604644775390625e-08 ;  /* 0x00000001ff3b7431 */ /* 0x000fe200000001ff */
[----:B------:R-:W-:Y:S05]  /*0140*/  BRA `(.L_x_0) ;  /* 0x00000000000c7947 */ /* 0x000fea0003800000 */
.L_x_1:
[----:B------:R-:W1:Y:S01]  /*0150*/  LDCU UR5, c[0x0][0x880] ;  /* 0x00011000ff0577ac */ /* 0x000e620008000800 */
[----:B------:R-:W-:Y:S01]  /*0160*/  HFMA2 R59, -RZ, RZ, 0, 5.9604644775390625e-08 ;  /* 0x00000001ff3b7431 */ /* 0x000fe200000001ff */
[----:B-1----:R-:W-:Y:S02]  /*0170*/  MOV R35, UR5 ;  /* 0x0000000500237c02 */ /* 0x002fe40008000f00 */
.L_x_0:
[----:B------:R-:W2:Y:S02]  /*0180*/  LDCU.64 UR8, c[0x0][0x8b0] ;  /* 0x00011600ff0877ac */ /* 0x000ea40008000a00 */
[----:B--2---:R-:W-:-:S04]  /*0190*/  UISETP.NE.U32.AND UP0, UPT, UR8, URZ, UPT ;  /* 0x000000ff0800728c */ /* 0x004fc8000bf05070 */
[----:B------:R-:W-:-:S09]  /*01a0*/  UISETP.NE.AND.EX UP0, UPT, UR9, URZ, UPT, UP0 ;  /* 0x000000ff0900728c */ /* 0x000fd2000bf05300 */
[----:B------:R-:W-:Y:S05]  /*01b0*/  BRA.U UP0, `(.L_x_2) ;  /* 0x0000000100247547 */ /* 0x000fea000b800000 */
[----:B------:R-:W2:Y:S02]  /*01c0*/  LDCU.64 UR8, c[0x0][0x8a8] ;  /* 0x00011500ff0877ac */ /* 0x000ea40008000a00 */
[----:B--2---:R-:W-:-:S04]  /*01d0*/  UISETP.NE.U32.AND UP0, UPT, UR8, URZ, UPT ;  /* 0x000000ff0800728c */ /* 0x004fc8000bf05070 */
[----:B------:R-:W-:-:S09]  /*01e0*/  UISETP.NE.AND.EX UP0, UPT, UR9, URZ, UPT, UP0 ;  /* 0x000000ff0900728c */ /* 0x000fd2000bf05300 */
[----:B------:R-:W-:Y:S05]  /*01f0*/  BRA.U !UP0, `(.L_x_3) ;  /* 0x00000001080c7547 */ /* 0x000fea000b800000 */
[----:B-1----:R-:W1:Y:S02]  /*0200*/  LDC.64 R2, c[0x0][0x8a8] ;  /* 0x00022a00ff027b82 */ /* 0x002e640000000a00 */
[----:B-1----:R2:W5:Y:S01]  /*0210*/  LDG.E R33, desc[UR46][R2.64] ;  /* 0x0000002e02217981 */ /* 0x002562000c1e1900 */
[----:B------:R-:W-:Y:S05]  /*0220*/  BRA `(.L_x_2) ;  /* 0x0000000000087947 */ /* 0x000fea0003800000 */
.L_x_3:
[----:B------:R-:W2:Y:S02]  /*0230*/  LDCU UR5, c[0x0][0x8a0] ;  /* 0x00011400ff0577ac */ /* 0x000ea40008000800 */
[----:B--2---:R-:W-:Y:S02]  /*0240*/  MOV R33, UR5 ;  /* 0x0000000500217c02 */ /* 0x004fe40008000f00 */
.L_x_2:
[----:B------:R-:W-:Y:S01]  /*0250*/  IMAD.U32 R0, RZ, RZ, UR4 ;  /* 0x00000004ff007e24 */ /* 0x000fe2000f8e00ff */
[----:B------:R-:W-:Y:S04]  /*0260*/  BSSY.RECONVERGENT B0, `(.L_x_4) ;  /* 0x000000c000007945 */ /* 0x000fe80003800200 */
[C---:B------:R-:W-:Y:S02]  /*0270*/  ISETP.NE.OR P1, PT, R0.reuse, 0x1, !P6 ;  /* 0x000000010000780c */ /* 0x040fe40007725670 */
[----:B------:R-:W-:-:S11]  /*0280*/  ISETP.NE.OR P0, PT, R0, 0x3, !P6 ;  /* 0x000000030000780c */ /* 0x000fd60007705670 */
[----:B------:R-:W-:Y:S05]  /*0290*/  @P1 BRA `(.L_x_5) ;  /* 0x0000000000201947 */ /* 0x000fea0003800000 */
[----:B------:R-:W3:Y:S02]  /*02a0*/  LDCU.64 UR8, c[0x0][0x348] ;  /* 0x00006900ff0877ac */ /* 0x000ee40008000a00 */
[----:B---3--:R-:W-:Y:S02]  /*02b0*/  UIADD3 UR10, UP1, UPT, UR8, 0x80, URZ ;  /* 0x00000080080a7890 */ /* 0x008fe4000ff3e0ff */
[----:B------:R-:W-:Y:S02]  /*02c0*/  UIADD3 UR8, UP0, UPT, UR8, 0x180, URZ ;  /* 0x0000018008087890 */ /* 0x000fe4000ff1e0ff */
[----:B------:R-:W-:Y:S02]  /*02d0*/  UIADD3.X UR11, UPT, UPT, URZ, UR9, URZ, UP1, !UPT ;  /* 0x00000009ff0b7290 */ /* 0x000fe40008ffe4ff */
[----:B------:R-:W-:-:S07]  /*02e0*/  UIADD3.X UR9, UPT, UPT, URZ, UR9, URZ, UP0, !UPT ;  /* 0x00000009ff097290 */ /* 0x000fce00087fe4ff */
[----:B------:R3:W-:Y:S02]  /*02f0*/  UTMACCTL.PF [UR10] ;  /* 0x000000000a0079b9 */ /* 0x0007e40008040000 */
[----:B------:R3:W-:Y:S02]  /*0300*/  UTMACCTL.PF [UR8] ;  /* 0x00000000080079b9 */ /* 0x0007e40008040000 */
[----:B---3--:R-:W-:Y:S01]  /*0310*/  NOP ;  /* 0x0000000000007918 */ /* 0x008fe20000000000 */
.L_x_5:
[----:B------:R-:W-:Y:S05]  /*0320*/  BSYNC.RECONVERGENT B0 ;  /* 0x0000000000007941 */ /* 0x000fea0003800200 */
.L_x_4:
[----:B------:R-:W-:Y:S04]  /*0330*/  BSSY.RECONVERGENT B0, `(.L_x_6) ;  /* 0x000000a000007945 */ /* 0x000fe80003800200 */
        /* <DEDUP_REMOVED lines=9> */
.L_x_7:
[----:B------:R-:W-:Y:S05]  /*03d0*/  BSYNC.RECONVERGENT B0 ;  /* 0x0000000000007941 */ /* 0x000fea0003800200 */
.L_x_6:
[----:B------:R-:W3:Y:S01]  /*03e0*/  LDCU.64 UR8, c[0x0][0x888] ;  /* 0x00011100ff0877ac */ /* 0x000ee20008000a00 */
[----:B------:R-:W-:Y:S02]  /*03f0*/  UISETP.EQ.U32.AND UP1, UPT, UR6, URZ, UPT ;  /* 0x000000ff0600728c */ /* 0x000fe4000bf22070 */
[----:B------:R-:W-:Y:S02]  /*0400*/  UPLOP3.LUT UP6, UPT, UPT, UPT, UPT, 0x80, 0x8 ;  /* 0x000000000008789c */ /* 0x000fe40003fcf070 */
[----:B---3--:R-:W-:-:S04]  /*0410*/  UISETP.NE.U32.AND UP0, UPT, UR8, URZ, UPT ;  /* 0x000000ff0800728c */ /* 0x008fc8000bf05070 */
[----:B------:R-:W-:-:S04]  /*0420*/  UISETP.NE.AND.EX UP0, UPT, UR9, URZ, UPT, UP0 ;  /* 0x000000ff0900728c */ /* 0x000fc8000bf05300 */
[----:B------:R-:W-:-:S04]  /*0430*/  UISETP.EQ.OR.EX UP2, UPT, UR7, URZ, !UP0, UP1 ;  /* 0x000000ff0700728c */ /* 0x000fc8000c742710 */
[----:B------:R-:W-:-:S05]  /*0440*/  UP2UR UR49, UPR, URZ, 0x4 ;  /* 0x00000004ff317883 */ /* 0x000fca0008000000 */
[----:B------:R-:W-:Y:S07]  /*0450*/  BRA.U !UP2, `(.L_x_8) ;  /* 0x000000010a207547 */ /* 0x000fee000b800000 */
[----:B------:R-:W-:Y:S01]  /*0460*/  UISETP.NE.U32.AND UP2, UPT, UR6, URZ, UPT ;  /* 0x000000ff0600728c */ /* 0x000fe2000bf45070 */
[----:B-----5:R-:W-:Y:S01]  /*0470*/  FSETP.NEU.AND P0, PT, R35, RZ, PT ;  /* 0x000000ff2300720b */ /* 0x020fe20003f0d000 */
[----:B------:R-:W-:Y:S02]  /*0480*/  USEL UR5, URZ, 0xffffffff, UP0 ;  /* 0xffffffffff057887 */ /* 0x000fe40008000000 */
[----:B------:R-:W-:-:S10]  /*0490*/  UISETP.NE.AND.EX UP2, UPT, UR7, URZ, UPT, UP2 ;  /* 0x000000ff0700728c */ /* 0x000fd4000bf45320 */
[----:B------:R-:W-:Y:S01]  /*04a0*/  VOTEU.ANY UP1, P0 ;  /* 0x0000000000ff7886 */ /* 0x000fe20000020100 */
[----:B------:R-:W-:-:S04]  /*04b0*/  @!UP2 USEL UR5, URZ, 0xffffffff, UP1 ;  /* 0xffffffffff05a887 */ /* 0x000fc80008800000 */
[----:B------:R-:W-:-:S04]  /*04c0*/  ULOP3.LUT UR5, UR5, 0x1, URZ, 0xc0, !UPT ;  /* 0x0000000105057892 */ /* 0x000fc8000f8ec0ff */
[----:B------:R-:W-:-:S11]  /*04d0*/  UISETP.NE.U32.AND UP6, UPT, UR5, 0x1, UPT ;  /* 0x000000010500788c */ /* 0x000fd6000bfc5070 */
.L_x_8:
[----:B-12---:R-:W1:Y:S02]  /*04e0*/  SHFL.IDX PT, R2, R77, RZ, 0x1f ;  /* 0x00001fff4d027589 */ /* 0x006e6400000e0000 */
[----:B-1----:R-:W-:-:S13]  /*04f0*/  ISETP.NE.AND P0, PT, R2, RZ, PT ;  /* 0x000000ff0200720c */ /* 0x002fda0003f05270 */
[----:B------:R-:W-:Y:S05]  /*0500*/  @P0 BRA `(.L_x_9) ;  /* 0x0000000000ac0947 */ /* 0x000fea0003800000 */
[----:B------:R-:W-:Y:S01]  /*0510*/  ELECT P0, URZ, PT ;  /* 0x0000000000ff782f */ /* 0x000fe20003800000 */
[----:B------:R-:W-:-:S12]  /*0520*/  BSSY.RECONVERGENT B0, `(.L_x_9) ;  /* 0x0000029000007945 */ /* 0x000fd80003800200 */
[----:B------:R-:W-:Y:S05]  /*0530*/  @!P0 BRA `(.L_x_10) ;  /* 0x00000000009c8947 */ /* 0x000fea0003800000 */
[----:B------:R-:W1:Y:S01]  /*0540*/  S2UR UR7, SR_CgaCtaId ;  /* 0x00000000000779c3 */ /* 0x000e620000008800 */
[----:B------:R-:W-:Y:S01]  /*0550*/  UMOV UR8, 0x400 ;  /* 0x0000040000087882 */ /* 0x000fe20000000000 */
[----:B------:R-:W-:Y:S01]  /*0560*/  UMOV UR6, 0x1 ;  /* 0x0000000100067882 */ /* 0x000fe20000000000 */
[----:B------:R-:W-:Y:S02]  /*0570*/  UMOV UR5, 0x2 ;  /* 0x0000000200057882 */ /* 0x000fe40000000000 */
[----:B------:R-:W-:-:S04]  /*0580*/  UIADD3 UR10, UPT, UPT, -UR5, 0x100000, URZ ;  /* 0x00100000050a7890 */ /* 0x000fc8000fffe1ff */
[----:B------:R-:W-:Y:S02]  /*0590*/  USHF.L.U32 UR11, UR10, 0xb, URZ ;  /* 0x0000000b0a0b7899 */ /* 0x000fe400080006ff */
[----:B------:R-:W-:Y:S02]  /*05a0*/  USHF.L.U32 UR10, UR10, 0x1, URZ ;  /* 0x000000010a0a7899 */ /* 0x000fe400080006ff */
[----:B-1----:R-:W-:Y:S02]  /*05b0*/  ULEA UR7, UR7, UR8, 0x18 ;  /* 0x0000000807077291 */ /* 0x002fe4000f8ec0ff */
[----:B------:R-:W-:-:S04]  /*05c0*/  UIADD3 UR8, UPT, UPT, -UR6, 0x100000, URZ ;  /* 0x0010000006087890 */ /* 0x000fc8000fffe1ff */
[----:B------:R-:W-:Y:S02]  /*05d0*/  USHF.L.U32 UR9, UR8, 0xb, URZ ;  /* 0x0000000b08097899 */ /* 0x000fe400080006ff */
[----:B------:R-:W-:Y:S01]  /*05e0*/  USHF.L.U32 UR8, UR8, 0x1, URZ ;  /* 0x0000000108087899 */ /* 0x000fe200080006ff */
[----:B------:R-:W1:Y:S11]  /*05f0*/  FENCE.VIEW.ASYNC.S ;  /* 0x00000000000073c6 */ /* 0x000e760000000000 */
[----:B-1----:R1:W2:Y:S01]  /*0600*/  SYNCS.EXCH.64 URZ, [UR7], UR8 ;  /* 0x0000000807ff75b2 */ /* 0x0022a20008000100 */
[----:B------:R1:W3:Y:S01]  /*0610*/  SYNCS.EXCH.64 URZ, [UR7+0x68], UR10 ;  /* 0x0000680a07ff75b2 */ /* 0x0002e20008000100 */
[----:B------:R1:W4:Y:S01]  /*0620*/  SYNCS.EXCH.64 URZ, [UR7+0x8], UR8 ;  /* 0x0000080807ff75b2 */ /* 0x0003220008000100 */
[----:B------:R1:W1:Y:S01]  /*0630*/  SYNCS.EXCH.64 URZ, [UR7+0x70], UR10 ;  /* 0x0000700a07ff75b2 */ /* 0x0002620008000100 */
        /* <DEDUP_REMOVED lines=22> */
[----:B--234-:R-:W-:Y:S01]  /*07a0*/  NOP ;  /* 0x0000000000007918 */ /* 0x01cfe20000000000 */
.L_x_10:
[----:B-1----:R-:W-:Y:S05]  /*07b0*/  BSYNC.RECONVERGENT B0 ;  /* 0x0000000000007941 */ /* 0x002fea0003800200 */
.L_x_9:
[----:B------:R-:W1:Y:S01]  /*07c0*/  SHFL.IDX PT, R2, R77, RZ, 0x1f ;  /* 0x00001fff4d027589 */ /* 0x000e6200000e0000 */
[----:B------:R-:W-:Y:S01]  /*07d0*/  NOP ;  /* 0x0000000000007918 */ /* 0x000fe20000000000 */
[----:B-1----:R-:W-:-:S13]  /*07e0*/  ISETP.NE.AND P0, PT, R2, 0x1, PT ;  /* 0x000000010200780c */ /* 0x002fda0003f05270 */
[----:B------:R-:W-:Y:S05]  /*07f0*/  @P0 BRA `(.L_x_11) ;  /* 0x0000000000500947 */ /* 0x000fea0003800000 */
[----:B------:R-:W1:Y:S01]  /*0800*/  S2UR UR7, SR_CgaCtaId ;  /* 0x00000000000779c3 */ /* 0x000e620000008800 */
[----:B------:R-:W-:Y:S01]  /*0810*/  UMOV UR8, 0x400 ;  /* 0x0000040000087882 */ /* 0x000fe20000000000 */
[----:B------:R-:W-:Y:S01]  /*0820*/  UMOV UR6, 0x20 ;  /* 0x0000002000067882 */ /* 0x000fe20000000000 */
[----:B------:R-:W-:Y:S01]  /*0830*/  UMOV UR5, 0x80 ;  /* 0x0000008000057882 */ /* 0x000fe20000000000 */
[----:B------:R-:W-:Y:S01]  /*0840*/  ELECT P0, URZ, PT ;  /* 0x0000000000ff782f */ /* 0x000fe20003800000 */
        /* <DEDUP_REMOVED lines=8> */
[----:B-1----:R1:W2:Y:S01]  /*08d0*/  SYNCS.EXCH.64 URZ, [UR7+0xd0], UR8 ;  /* 0x0000d00807ff75b2 */ /* 0x0022a20008000100 */
[----:B------:R1:W3:Y:S01]  /*08e0*/  SYNCS.EXCH.64 URZ, [UR7+0xe8], UR10 ;  /* 0x0000e80a07ff75b2 */ /* 0x0002e20008000100 */
[----:B------:R1:W4:Y:S01]  /*08f0*/  SYNCS.EXCH.64 URZ, [UR7+0xd8], UR8 ;  /* 0x0000d80807ff75b2 */ /* 0x0003220008000100 */
[----:B------:R1:W1:Y:S01]  /*0900*/  SYNCS.EXCH.64 URZ, [UR7+0xf0], UR10 ;  /* 0x0000f00a07ff75b2 */ /* 0x0002620008000100 */
[----:B------:R1:W1:Y:S01]  /*0910*/  SYNCS.EXCH.64 URZ, [UR7+0xe0], UR8 ;  /* 0x0000e00807ff75b2 */ /* 0x0002620008000100 */
[----:B------:R1:W1:Y:S01]  /*0920*/  SYNCS.EXCH.64 URZ, [UR7+0xf8], UR10 ;  /* 0x0000f80a07ff75b2 */ /* 0x0002620008000100 */
[----:B------:R-:W-:Y:S01]  /*0930*/  NOP ;  /* 0x0000000000007918 */ /* 0x000fe20000000000 */
.L_x_11:
[----:B------:R-:W2:Y:S01]  /*0940*/  SHFL.IDX PT, R2, R77, RZ, 0x1f ;  /* 0x00001fff4d027589 */ /* 0x000ea200000e0000 */
[----:B------:R-:W-:Y:S01]  /*0950*/  NOP ;  /* 0x0000000000007918 */ /* 0x000fe20000000000 */
[----:B--2---:R-:W-:-:S13]  /*0960*/  ISETP.NE.AND P0, PT, R2, 0x3, PT ;  /* 0x000000030200780c */ /* 0x004fda0003f05270 */
[----:B------:R-:W-:Y:S05]  /*0970*/  @P0 BRA `(.L_x_12) ;  /* 0x0000000000300947 */ /* 0x000fea0003800000 */
[----:B------:R-:W2:Y:S01]  /*0980*/  S2UR UR6, SR_CgaCtaId ;  /* 0x00000000000679c3 */ /* 0x000ea20000008800 */
[----:B-1----:R-:W-:Y:S01]  /*0990*/  UMOV UR7, 0x400 ;  /* 0x0000040000077882 */ /* 0x002fe20000000000 */
[----:B------:R-:W-:Y:S01]  /*09a0*/  UMOV UR5, 0x20 ;  /* 0x0000002000057882 */ /* 0x000fe20000000000 */
[----:B------:R-:W-:Y:S01]  /*09b0*/  ELECT P0, URZ, PT ;  /* 0x0000000000ff782f */ /* 0x000fe20003800000 */
[----:B------:R-:W-:-:S04]  /*09c0*/  UIADD3 UR8, UPT, UPT, -UR5, 0x100000, URZ ;  /* 0x0010000005087890 */ /* 0x000fc8000fffe1ff */
[----:B------:R-:W-:Y:S02]  /*09d0*/  USHF.L.U32 UR9, UR8, 0xb, URZ ;  /* 0x0000000b08097899 */ /* 0x000fe400080006ff */
[----:B------:R-:W-:Y:S02]  /*09e0*/  USHF.L.U32 UR8, UR8, 0x1, URZ ;  /* 0x0000000108087899 */ /* 0x000fe400080006ff */
[----:B--2---:R-:W-:Y:S01]  /*09f0*/  ULEA UR6, UR6, UR7, 0x18 ;  /* 0x0000000706067291 */ /* 0x004fe2000f8ec0ff */
[----:B------:R-:W1:Y:S11]  /*0a00*/  FENCE.VIEW.ASYNC.S ;  /* 0x00000000000073c6 */ /* 0x000e760000000000 */
[----:B-1----:R2:W1:Y:S01]  /*0a10*/  SYNCS.EXCH.64 URZ, [UR6+0x100], UR8 ;  /* 0x0001000806ff75b2 */ /* 0x0024620008000100 */
[----:B------:R2:W1:Y:S02]  /*0a20*/  SYNCS.EXCH.64 URZ, [UR6+0x108], UR8 ;  /* 0x0001080806ff75b2 */ /* 0x0004640008000100 */
[----:B--2---:R-:W-:Y:S01]  /*0a30*/  NOP ;  /* 0x0000000000007918 */ /* 0x004fe20000000000 */
.L_x_12:
[----:B------:R-:W2:Y:S01]  /*0a40*/  SHFL.IDX PT, R2, R77, RZ, 0x1f ;  /* 0x00001fff4d027589 */ /* 0x000ea200000e0000 */
[----:B------:R-:W-:Y:S01]  /*0a50*/  NOP ;  /* 0x0000000000007918 */ /* 0x000fe20000000000 */
[----:B--2---:R-:W-:-:S13]  /*0a60*/  ISETP.NE.AND P0, PT, R2, 0x4, PT ;  /* 0x000000040200780c */ /* 0x004fda0003f05270 */
[----:B------:R-:W-:Y:S05]  /*0a70*/  @P0 BRA `(.L_x_13) ;  /* 0x0000000000440947 */ /* 0x000fea0003800000 */
[----:B------:R-:W2:Y:S01]  /*0a80*/  S2UR UR6, SR_CgaCtaId ;  /* 0x00000000000679c3 */ /* 0x000ea20000008800 */
[----:B-1----:R-:W-:Y:S01]  /*0a90*/  UMOV UR8, 0x1e0 ;  /* 0x000001e000087882 */ /* 0x002fe20000000000 */
[----:B------:R-:W-:Y:S01]  /*0aa0*/  UMOV UR7, 0x400 ;  /* 0x0000040000077882 */ /* 0x000fe20000000000 */
[----:B------:R-:W-:Y:S01]  /*0ab0*/  USEL UR8, UR8, 0x1a0, UP6 ;  /* 0x000001a008087887 */ /* 0x000fe2000b000000 */
[----:B------:R-:W-:Y:S01]  /*0ac0*/  UMOV UR5, 0x1 ;  /* 0x0000000100057882 */ /* 0x000fe20000000000 */
[----:B------:R-:W-:Y:S01]  /*0ad0*/  ELECT P0, URZ, PT ;  /* 0x0000000000ff782f */ /* 0x000fe20003800000 */
[----:B------:R-:W-:-:S04]  /*0ae0*/  UIADD3 UR10, UPT, UPT, -UR5, 0x100000, URZ ;  /* 0x00100000050a7890 */ /* 0x000fc8000fffe1ff */
[----:B------:R-:W-:Y:S02]  /*0af0*/  USHF.L.U32 UR11, UR10, 0xb, URZ ;  /* 0x0000000b0a0b7899 */ /* 0x000fe400080006ff */
[----:B------:R-:W-:Y:S02]  /*0b00*/  USHF.L.U32 UR10, UR10, 0x1, URZ ;  /* 0x000000010a0a7899 */ /* 0x000fe400080006ff */
        /* <DEDUP_REMOVED lines=8> */
.L_x_13:
[----:B------:R-:W2:Y:S01]  /*0b90*/  SHFL.IDX PT, R2, R77, RZ, 0x1f ;  /* 0x00001fff4d027589 */ /* 0x000ea200000e0000 */
[----:B------:R-:W1:Y:S01]  /*0ba0*/  S2UR UR45, SR_CgaCtaId ;  /* 0x00000000002d79c3 */ /* 0x000e620000008800 */
[----:B------:R-:W-:Y:S01]  /*0bb0*/  NOP ;  /* 0x0000000000007918 */ /* 0x000fe20000000000 */
[----:B--2---:R-:W-:-:S13]  /*0bc0*/  ISETP.NE.AND P0, PT, R2, 0x5, PT ;  /* 0x000000050200780c */ /* 0x004fda0003f05270 */
[----:B-1----:R-:W-:Y:S05]  /*0bd0*/  @P0 BRA `(.L_x_14) ;  /* 0x0000000000440947 */ /* 0x002fea0003800000 */
[----:B------:R-:W-:Y:S01]  /*0be0*/  UMOV UR7, 0x400 ;  /* 0x0000040000077882 */ /* 0x000fe20000000000 */
[----:B------:R-:W-:Y:S01]  /*0bf0*/  UMOV UR6, 0x1 ;  /* 0x0000000100067882 */ /* 0x000fe20000000000 */
[----:B------:R-:W-:Y:S01]  /*0c00*/  UMOV UR5, 0x80 ;  /* 0x0000008000057882 */ /* 0x000fe20000000000 */
[----:B------:R-:W-:Y:S02]  /*0c10*/  ULEA UR7, UR45, UR7, 0x18 ;  /* 0x000000072d077291 */ /* 0x000fe4000f8ec0ff */
[----:B------:R-:W-:-:S04]  /*0c20*/  UIADD3 UR8, UPT, UPT, -UR6, 0x100000, URZ ;  /* 0x0010000006087890 */ /* 0x000fc8000fffe1ff */
[----:B------:R-:W-:Y:S02]  /*0c30*/  USHF.L.U32 UR9, UR8, 0xb, URZ ;  /* 0x0000000b08097899 */ /* 0x000fe400080006ff */
[----:B------:R-:W-:Y:S02]  /*0c40*/  USHF.L.U32 UR8, UR8, 0x1, URZ ;  /* 0x0000000108087899 */ /* 0x000fe400080006ff */
[----:B------:R-:W-:-:S04]  /*0c50*/  UIADD3 UR10, UPT, UPT, -UR5, 0x100000, URZ ;  /* 0x00100000050a7890 */ /* 0x000fc8000fffe1ff */
[----:B------:R-:W-:Y:S02]  /*0c60*/  USHF.L.U32 UR11, UR10, 0xb, URZ ;  /* 0x0000000b0a0b7899 */ /* 0x000fe400080006ff */
[----:B------:R-:W-:Y:S01]  /*0c70*/  USHF.L.U32 UR10, UR10, 0x1, URZ ;  /* 0x000000010a0a7899 */ /* 0x000fe200080006ff */
[----:B------:R-:W-:Y:S01]  /*0c80*/  ELECT P0, URZ, PT ;  /* 0x0000000000ff782f */ /* 0x000fe20003800000 */
[----:B------:R-:W1:Y:S02]  /*0c90*/  FENCE.VIEW.ASYNC.S ;  /* 0x00000000000073c6 */ /* 0x000e640000000000 */
[----:B-1----:R1:W2:Y:S08]  /*0ca0*/  SYNCS.EXCH.64 URZ, [UR7+0x120], UR8 ;  /* 0x0001200807ff75b2 */ /* 0x0022b00008000100 */
[----:B------:R1:W1:Y:S01]  /*0cb0*/  SYNCS.EXCH.64 URZ, [UR7+0x130], UR10 ;  /* 0x0001300a07ff75b2 */ /* 0x0002620008000100 */
[----:B------:R1:W1:Y:S01]  /*0cc0*/  SYNCS.EXCH.64 URZ, [UR7+0x128], UR8 ;  /* 0x0001280807ff75b2 */ /* 0x0002620008000100 */
[----:B------:R1:W1:Y:S01]  /*0cd0*/  SYNCS.EXCH.64 URZ, [UR7+0x138], UR10 ;  /* 0x0001380a07ff75b2 */ /* 0x0002620008000100 */
[----:B------:R-:W-:Y:S01]  /*0ce0*/  NOP ;  /* 0x0000000000007918 */ /* 0x000fe20000000000 */
.L_x_14:
[----:B------:R-:W3:Y:S01]  /*0cf0*/  LDCU UR5, c[0x0][0x36c] ;  /* 0x00006d80ff0577ac */ /* 0x000ee20008000800 */
[----:B------:R-:W-:Y:S01]  /*0d00*/  ISETP.NE.OR P6, PT, R0, 0x2, !P6 ;  /* 0x000000020000780c */ /* 0x000fe200077c5670 */
[----:B------:R-:W-:Y:S01]  /*0d10*/  NOP ;  /* 0x0000000000007918 */ /* 0x000fe20000000000 */
[----:B------:R-:W-:Y:S01]  /*0d20*/  LOP3.LUT R8, R76, 0x1f, RZ, 0xc0, !PT ;  /* 0x0000001f4c087812 */ /* 0x000fe200078ec0ff */
[----:B------:R-:W-:Y:S02]  /*0d30*/  UISETP.NE.AND UP5, UPT, UR4, 0x2, UPT ;  /* 0x000000020400788c */ /* 0x000fe4000bfa5270 */
[----:B------:R-:W-:Y:S02]  /*0d40*/  UISETP.NE.AND UP4, UPT, UR4, URZ, UPT ;  /* 0x000000ff0400728c */ /* 0x000fe4000bf85270 */
[----:B---3--:R-:W-:-:S09]  /*0d50*/  UISETP.EQ.U32.AND UP1, UPT, UR5, 0x1, UPT ;  /* 0x000000010500788c */ /* 0x008fd2000bf22070 */
[----:B------:R-:W-:Y:S05]  /*0d60*/  BRA.U !UP1, `(.L_x_15) ;  /* 0x0000000109087547 */ /* 0x000fea000b800000 */
[----:B-12-4-:R-:W-:Y:S01]  /*0d70*/  UCGABAR_ARV ;  /* 0x00000000000079c7 */ /* 0x016fe20008000000 */
[----:B------:R-:W-:Y:S05]  /*0d80*/  BRA `(.L_x_16) ;  /* 0x0000000000047947 */ /* 0x000fea0003800000 */
.L_x_15:
[----:B-12-4-:R-:W-:Y:S01]  /*0d90*/  NOP ;  /* 0x0000000000007918 */ /* 0x016fe20000000000 */
.L_x_16:
[----:B------:R-:W1:Y:S01]  /*0da0*/  S2R R19, SR_CTAID.Y ;  /* 0x0000000000137919 */ /* 0x000e620000002600 */
[----:B------:R-:W2:Y:S01]  /*0db0*/  S2UR UR6, SR_CTAID.X ;  /* 0x00000000000679c3 */ /* 0x000ea20000002500 */
[----:B------:R-:W-:-:S05]  /*0dc0*/  CS2R.32 R64, SR_CgaSize ;  /* 0x0000000000407805 */ /* 0x000fca0000008a00 */
[----:B------:R-:W-:-:S05]  /*0dd0*/  IMAD R64, R64, -0xa0, RZ ;  /* 0xffffff6040407824 */ /* 0x000fca00078e02ff */
[----:B------:R-:W-:-:S14]  /*0de0*/  R2UR UR7, R64 ;  /* 0x00000000400772ca */ /* 0x000fdc00000e0000 */
[----:B------:R-:W3:Y:S01]  /*0df0*/  LDCU UR7, c[0x0][UR7+0x2b0] ;  /* 0x00005600070777ac */ /* 0x000ee20008000800 */
[----:B------:R-:W-:-:S05]  /*0e00*/  CS2R.32 R64, SR_CgaSize ;  /* 0x0000000000407805 */ /* 0x000fca0000008a00 */
[----:B------:R-:W-:-:S05]  /*0e10*/  IMAD R64, R64, -0xa0, RZ ;  /* 0xffffff6040407824 */ /* 0x000fca00078e02ff */
[----:B------:R-:W-:-:S14]  /*0e20*/  R2UR UR5, R64 ;  /* 0x00000000400572ca */ /* 0x000fdc00000e0000 */
[----:B------:R-:W4:Y:S01]  /*0e30*/  LDCU UR5, c[0x0][UR5+0x2b4] ;  /* 0x00005680050577ac */ /* 0x000f220008000800 */
[----:B------:R-:W-:-:S05]  /*0e40*/  CS2R.32 R0, SR_CgaSize ;  /* 0x0000000000007805 */ /* 0x000fca0000008a00 */
[----:B------:R-:W-:-:S06]  /*0e50*/  IMAD R0, R0, -0xa0, RZ ;  /* 0xffffff6000007824 */ /* 0x000fcc00078e02ff */
[----:B------:R-:W4:Y:S01]  /*0e60*/  LDC R0, c[0x0][R0+0x2a4] ;  /* 0x0000a90000007b82 */ /* 0x000f220000000800 */
[----:B------:R-:W-:Y:S02]  /*0e70*/  USHF.L.U32 UR36, UR45, 0xb, URZ ;  /* 0x0000000b2d247899 */ /* 0x000fe400080006ff */
[----:B------:R-:W-:Y:S02]  /*0e80*/  USHF.L.U32 UR22, UR45, 0x5, URZ ;  /* 0x000000052d167899 */ /* 0x000fe400080006ff */
[----:B------:R-:W-:Y:S02]  /*0e90*/  ULOP3.LUT UR36, UR36, 0x800, URZ, 0xc0, !UPT ;  /* 0x0000080024247892 */ /* 0x000fe4000f8ec0ff */
[----:B------:R-:W-:Y:S01]  /*0ea0*/  ULOP3.LUT UR22, UR22, 0x20, URZ, 0xc0, !UPT ;  /* 0x0000002016167892 */ /* 0x000fe2000f8ec0ff */
[----:B------:R-:W4:Y:S01]  /*0eb0*/  LDC R11, c[0x0][0xb24] ;  /* 0x0002c900ff0b7b82 */ /* 0x000f220000000800 */
[----:B------:R-:W-:Y:S01]  /*0ec0*/  UISETP.NE.AND UP2, UPT, UR4, 0x2, UPT ;  /* 0x000000020400788c */ /* 0x000fe2000bf45270 */
[----:B--2---:R-:W-:-:S02]  /*0ed0*/  I2FP.F32.U32 R64, UR6 ;  /* 0x0000000600407c45 */ /* 0x004fc40008201000 */
[----:B------:R-:W-:-:S05]  /*0ee0*/  CS2R.32 R3, SR_CgaSize ;  /* 0x0000000000037805 */ /* 0x000fca0000008a00 */
[----:B------:R-:W-:-:S06]  /*0ef0*/  IMAD R3, R3, -0xa0, RZ ;  /* 0xffffff6003037824 */ /* 0x000fcc00078e02ff */
[----:B------:R-:W2:Y:S01]  /*0f00*/  LDC R3, c[0x0][R3+0x2a0] ;  /* 0x0000a80003037b82 */ /* 0x000ea20000000800 */
[----:B------:R-:W-:Y:S01]  /*0f10*/  MOV R37, UR6 ;  /* 0x0000000600257c02 */ /* 0x000fe20008000f00 */
[----:B---3--:R-:W-:Y:S01]  /*0f20*/  FMUL R64, R64, UR7 ;  /* 0x0000000740407c20 */ /* 0x008fe20008400000 */
[----:B-1----:R-:W-:-:S05]  /*0f30*/  I2FP.F32.U32 R2, R19 ;  /* 0x0000001300027245 */ /* 0x002fca0000201000 */
[----:B------:R-:W1:Y:S01]  /*0f40*/  S2UR UR48, SR_CTAID.Z ;  /* 0x00000000003079c3 */ /* 0x000e620000002700 */
[----:B------:R-:W3:Y:S01]  /*0f50*/  F2I.U32.TRUNC.NTZ R64, R64 ;  /* 0x0000004000407305 */ /* 0x000ee2000020f000 */
[----:B----4-:R-:W-:Y:S01]  /*0f60*/  FMUL R2, R2, UR5 ;  /* 0x0000000502027c20 */ /* 0x010fe20008400000 */
[----:B------:R-:W4:Y:S01]  /*0f70*/  LDCU UR5, c[0x0][0xb30] ;  /* 0x00016600ff0577ac */ /* 0x000f220008000800 */
[----:B------:R-:W-:-:S04]  /*0f80*/  ISETP.GE.AND P0, PT, R11, 0x1, PT ;  /* 0x000000010b00780c */ /* 0x000fc80003f06270 */
[----:B------:R-:W1:Y:S01]  /*0f90*/  LDC R26, c[0x0][0xb24] ;  /* 0x0002c900ff1a7b82 */ /* 0x000e620000000800 */
[----:B------:R-:W4:Y:S01]  /*0fa0*/  F2I.U32.TRUNC.NTZ R58, R2 ;  /* 0x00000002003a7305 */ /* 0x000f22000020f000 */
[----:B---3--:R-:W-:-:S05]  /*0fb0*/  IADD3 R64, PT, PT, -R64, RZ, RZ ;  /* 0x000000ff40407210 */ /* 0x008fca0007ffe1ff */
[----:B--2---:R-:W-:Y:S01]  /*0fc0*/  IMAD R64, R3, R64, UR6 ;  /* 0x0000000603407e24 */ /* 0x004fe2000f8e0240 */
[----:B----4-:R-:W-:-:S05]  /*0fd0*/  IADD3 R58, PT, PT, -R58, RZ, RZ ;  /* 0x000000ff3a3a7210 */ /* 0x010fca0007ffe1ff */
[----:B------:R-:W-:Y:S01]  /*0fe0*/  IMAD R58, R0, R58, R19 ;  /* 0x0000003a003a7224 */ /* 0x000fe200078e0213 */
[----:B------:R-:W-:Y:S01]  /*0ff0*/  PRMT R0, RZ, 0x7610, R0 ;  /* 0x00007610ff007816 */ /* 0x000fe20000000000 */
[----:B------:R-:W-:Y:S06]  /*1000*/  BRA.U UP4, `(.L_x_17) ;  /* 0x0000000104207547 */ /* 0x000fec000b800000 */
[C---:B------:R-:W-:Y:S02]  /*1010*/  ISETP.NE.AND P3, PT, R58.reuse, RZ, PT ;  /* 0x000000ff3a00720c */ /* 0x040fe40003f65270 */
[----:B------:R-:W-:Y:S02]  /*1020*/  ISETP.NE.AND P1, PT, R58, RZ, PT ;  /* 0x000000ff3a00720c */ /* 0x000fe40003f25270 */
[C---:B------:R-:W-:Y:S02]  /*1030*/  ISETP.NE.AND P2, PT, R64.reuse, 0x1, PT ;  /* 0x000000014000780c */ /* 0x040fe40003f45270 */
[----:B------:R-:W-:Y:S02]  /*1040*/  SEL R0, RZ, 0x2, P3 ;  /* 0x00000002ff007807 */ /* 0x000fe40001800000 */
[----:B------:R-:W-:Y:S02]  /*1050*/  ISETP.EQ.OR P1, PT, R64, RZ, !P1 ;  /* 0x000000ff4000720c */ /* 0x000fe40004f22670 */
[----:B------:R-:W-:-:S02]  /*1060*/  SEL R0, R0, 0x2, P2 ;  /* 0x0000000200007807 */ /* 0x000fc40001000000 */
[----:B------:R-:W-:-:S05]  /*1070*/  SEL R3, RZ, 0x1, !P1 ;  /* 0x00000001ff037807 */ /* 0x000fca0004800000 */
[----:B------:R-:W-:Y:S02]  /*1080*/  IMAD.IADD R0, R3, 0x1, R0 ;  /* 0x0000000103007824 */ /* 0x000fe400078e0200 */
.L_x_17:
[----:B------:R-:W-:Y:S05]  /*1090*/  @!P0 BRA `(.L_x_18) ;  /* 0x0000000000b88947 */ /* 0x000fea0003800000 */
[----:B------:R-:W2:Y:S01]  /*10a0*/  LDC.64 R4, c[0x0][0xb18] ;  /* 0x0002c600ff047b82 */ /* 0x000ea20000000a00 */
[----:B------:R-:W-:-:S07]  /*10b0*/  ISETP.NE.AND P0, PT, R11, 0x1, PT ;  /* 0x000000010b00780c */ /* 0x000fce0003f05270 */
[----:B------:R-:W3:Y:S08]  /*10c0*/  LDC R10, c[0x0][0xb0c] ;  /* 0x0002c300ff0a7b82 */ /* 0x000ef00000000800 */
[----:B------:R-:W4:Y:S08]  /*10d0*/  LDC R13, c[0x0][0x370] ;  /* 0x0000dc00ff0d7b82 */ /* 0x000f300000000800 */
[----:B------:R-:W1:Y:S01]  /*10e0*/  LDC R12, c[0x0][0x374] ;  /* 0x0000dd00ff0c7b82 */ /* 0x000e620000000800 */
[----:B--2---:R-:W-:-:S07]  /*10f0*/  ISETP.NE.AND P1, PT, R4, 0x1, PT ;  /* 0x000000010400780c */ /* 0x004fce0003f25270 */
[----:B------:R-:W4:Y:S01]  /*1100*/  LDC.64 R6, c[0x0][0xb10] ;  /* 0x0002c400ff067b82 */ /* 0x000f220000000a00 */
[----:B---3--:R-:W-:-:S07]  /*1110*/  ISETP.NE.AND P2, PT, R10, 0x1, PT ;  /* 0x000000010a00780c */ /* 0x008fce0003f45270 */
[----:B------:R-:W2:Y:S08]  /*1120*/  LDC R9, c[0x0][0xb20] ;  /* 0x0002c800ff097b82 */ /* 0x000eb00000000800 */
[----:B------:R-:W3:Y:S01]  /*1130*/  LDC.64 R2, c[0x0][0xb28] ;  /* 0x0002ca00ff027b82 */ /* 0x000ee20000000a00 */
[----:B-1----:R-:W-:-:S04]  /*1140*/  IMAD.HI.U32 R14, R12, R5, RZ ;  /* 0x000000050c0e7227 */ /* 0x002fc800078e00ff */
[----:B----4-:R-:W-:-:S04]  /*1150*/  IMAD.HI.U32 R16, R13, R6, RZ ;  /* 0x000000060d107227 */ /* 0x010fc800078e00ff */
[----:B------:R-:W-:Y:S01]  /*1160*/  IMAD.HI.U32 R18, R37, R6, RZ ;  /* 0x0000000625127227 */ /* 0x000fe200078e00ff */
[----:B------:R-:W-:Y:S02]  /*1170*/  @P2 SHF.R.U32.HI R13, RZ, R7, R16 ;  /* 0x00000007ff0d2219 */ /* 0x000fe40000011610 */
[----:B--2---:R-:W-:Y:S01]  /*1180*/  @P1 SHF.R.U32.HI R12, RZ, R9, R14 ;  /* 0x00000009ff0c1219 */ /* 0x004fe2000001160e */
[----:B------:R-:W-:Y:S01]  /*1190*/  IMAD.HI.U32 R16, R19, R5, RZ ;  /* 0x0000000513107227 */ /* 0x000fe200078e00ff */
[----:B------:R-:W-:-:S04]  /*11a0*/  SHF.R.U32.HI R18, RZ, R7, R18 ;  /* 0x00000007ff127219 */ /* 0x000fc80000011612 */
[----:B------:R-:W-:Y:S01]  /*11b0*/  SHF.R.U32.HI R16, RZ, R9, R16 ;  /* 0x00000009ff107219 */ /* 0x000fe20000011610 */
[----:B---3--:R-:W-:Y:S01]  /*11c0*/  IMAD.HI.U32 R14, R12, R2, RZ ;  /* 0x000000020c0e7227 */ /* 0x008fe200078e00ff */
[----:B------:R-:W-:Y:S02]  /*11d0*/  SEL R7, R37, R18, !P2 ;  /* 0x0000001225077207 */ /* 0x000fe40005000000 */
[----:B------:R-:W-:Y:S01]  /*11e0*/  SEL R5, R19, R16, !P1 ;  /* 0x0000001013057207 */ /* 0x000fe20004800000 */
[----:B------:R-:W-:Y:S01]  /*11f0*/  IMAD.HI.U32 R6, R13, R2, RZ ;  /* 0x000000020d067227 */ /* 0x000fe200078e00ff */
[-C--:B------:R-:W-:Y:S02]  /*1200*/  @P0 SHF.R.U32.HI R12, RZ, R3.reuse, R14 ;  /* 0x00000003ff0c0219 */ /* 0x080fe4000001160e */
[----:B------:R-:W-:Y:S02]  /*1210*/  IADD3 R9, PT, PT, -R5, RZ, RZ ;  /* 0x000000ff05097210 */ /* 0x000fe40007ffe1ff */
[----:B------:R-:W-:Y:S01]  /*1220*/  @P0 SHF.R.U32.HI R13, RZ, R3, R6 ;  /* 0x00000003ff0d0219 */ /* 0x000fe20000011606 */
[----:B------:R-:W-:-:S02]  /*1230*/  IMAD R12, R12, R11, RZ ;  /* 0x0000000b0c0c7224 */ /* 0x000fc400078e02ff */
[----:B------:R-:W-:Y:S02]  /*1240*/  IMAD R9, R4, R9, R19 ;  /* 0x0000000904097224 */ /* 0x000fe400078e0213 */
[----:B------:R-:W-:Y:S01]  /*1250*/  IMAD R6, R13, R11, RZ ;  /* 0x0000000b0d067224 */ /* 0x000fe200078e02ff */
[----:B------:R-:W-:-:S04]  /*1260*/  ISETP.GE.AND P1, PT, R5, R12, PT ;  /* 0x0000000c0500720c */ /* 0x000fc80003f26270 */
[----:B------:R-:W-:Y:S01]  /*1270*/  ISETP.GE.OR P1, PT, R7, R6, P1 ;  /* 0x000000060700720c */ /* 0x000fe20000f26670 */
[----:B------:R-:W-:-:S05]  /*1280*/  IMAD.HI.U32 R6, R5, R2, RZ ;  /* 0x0000000205067227 */ /* 0x000fca00078e00ff */
[----:B------:R-:W-:-:S04]  /*1290*/  SHF.R.U32.HI R6, RZ, R3, R6 ;  /* 0x00000003ff067219 */ /* 0x000fc80000011606 */
[----:B------:R-:W-:-:S03]  /*12a0*/  SEL R6, R5, R6, !P0 ;  /* 0x0000000605067207 */ /* 0x000fc60004000000 */
[----:B------:R-:W-:Y:S01]  /*12b0*/  @!P1 IMAD.HI.U32 R12, R7, R2, RZ ;  /* 0x00000002070c9227 */ /* 0x000fe200078e00ff */
[----:B------:R-:W-:-:S04]  /*12c0*/  IADD3 R2, PT, PT, -R6, RZ, RZ ;  /* 0x000000ff06027210 */ /* 0x000fc80007ffe1ff */
[----:B------:R-:W-:Y:S01]  /*12d0*/  @!P1 SHF.R.U32.HI R12, RZ, R3, R12 ;  /* 0x00000003ff0c9219 */ /* 0x000fe2000001160c */
[----:B------:R-:W-:-:S03]  /*12e0*/  IMAD R2, R11, R2, R5 ;  /* 0x000000020b027224 */ /* 0x000fc600078e0205 */
[----:B------:R-:W-:-:S05]  /*12f0*/  @!P1 SEL R3, R7, R12, !P0 ;  /* 0x0000000c07039207 */ /* 0x000fca0004000000 */
[--C-:B------:R-:W-:Y:S02]  /*1300*/  @!P1 IMAD.IADD R6, R6, 0x1, -R3.reuse ;  /* 0x0000000106069824 */ /* 0x100fe400078e0a03 */
[----:B------:R-:W-:Y:S01]  /*1310*/  @!P1 IMAD R3, R2, R13, R3 ;  /* 0x0000000d02039224 */ /* 0x000fe200078e0203 */
[----:B------:R-:W-:Y:S01]  /*1320*/  IADD3 R2, PT, PT, -R7, RZ, RZ ;  /* 0x000000ff07027210 */ /* 0x000fe20007ffe1ff */
[----:B------:R-:W-:Y:S02]  /*1330*/  @!P1 IMAD R5, R6, R11, R7 ;  /* 0x0000000b06059224 */ /* 0x000fe400078e0207 */
[----:B------:R-:W-:Y:S02]  /*1340*/  @!P1 IMAD.MOV.U32 R7, RZ, RZ, R3 ;  /* 0x000000ffff079224 */ /* 0x000fe400078e0003 */
[----:B------:R-:W-:Y:S02]  /*1350*/  IMAD R2, R10, R2, R37 ;  /* 0x000000020a027224 */ /* 0x000fe400078e0225 */
[----:B------:R-:W-:-:S02]  /*1360*/  IMAD R19, R5, R4, R9 ;  /* 0x0000000405137224 */ /* 0x000fc400078e0209 */
[----:B------:R-:W-:Y:S02]  /*1370*/  IMAD R37, R7, R10, R2 ;  /* 0x0000000a07257224 */ /* 0x000fe400078e0202 */
.L_x_18:
[----:B------:R-:W-:-:S09]  /*1380*/  UISETP.NE.AND UP3, UPT, UR5, 0x1, UPT ;  /* 0x000000010500788c */ /* 0x000fd2000bf65270 */
[----:B------:R-:W-:Y:S05]  /*1390*/  BRA.U UP3, `(.L_x_19) ;  /* 0x0000000103407547 */ /* 0x000fea000b800000 */
[----:B------:R-:W2:Y:S08]  /*13a0*/  LDC.64 R4, c[0x0][0xb10] ;  /* 0x0002c400ff047b82 */ /* 0x000eb00000000a00 */
[----:B------:R-:W3:Y:S08]  /*13b0*/  LDC.64 R2, c[0x0][0xb18] ;  /* 0x0002c600ff027b82 */ /* 0x000ef00000000a00 */
[----:B------:R-:W4:Y:S08]  /*13c0*/  LDC R6, c[0x0][0xb20] ;  /* 0x0002c800ff067b82 */ /* 0x000f300000000800 */
[----:B------:R-:W1:Y:S01]  /*13d0*/  LDC R10, c[0x0][0xb0c] ;  /* 0x0002c300ff0a7b82 */ /* 0x000e620000000800 */
[----:B--2---:R-:W-:-:S05]  /*13e0*/  IMAD.HI.U32 R4, R37, R4, RZ ;  /* 0x0000000425047227 */ /* 0x004fca00078e00ff */
[----:B------:R-:W-:Y:S01]  /*13f0*/  SHF.R.U32.HI R4, RZ, R5, R4 ;  /* 0x00000005ff047219 */ /* 0x000fe20000011604 */
[----:B---3--:R-:W-:Y:S01]  /*1400*/  IMAD.HI.U32 R3, R19, R3, RZ ;  /* 0x0000000313037227 */ /* 0x008fe200078e00ff */
[----:B------:R-:W-:-:S04]  /*1410*/  ISETP.NE.AND P0, PT, R2, 0x1, PT ;  /* 0x000000010200780c */ /* 0x000fc80003f05270 */
[----:B----4-:R-:W-:-:S04]  /*1420*/  SHF.R.U32.HI R6, RZ, R6, R3 ;  /* 0x00000006ff067219 */ /* 0x010fc80000011603 */
[----:B------:R-:W-:Y:S02]  /*1430*/  SEL R3, R19, R6, !P0 ;  /* 0x0000000613037207 */ /* 0x000fe40004000000 */
[----:B-1----:R-:W-:-:S04]  /*1440*/  ISETP.NE.AND P1, PT, R10, 0x1, PT ;  /* 0x000000010a00780c */ /* 0x002fc80003f25270 */
[----:B------:R-:W-:-:S05]  /*1450*/  SEL R4, R37, R4, !P1 ;  /* 0x0000000425047207 */ /* 0x000fca0004800000 */
[----:B------:R-:W-:Y:S02]  /*1460*/  IMAD.IADD R5, R3, 0x1, -R4 ;  /* 0x0000000103057824 */ /* 0x000fe400078e0a04 */
[----:B------:R-:W-:Y:S02]  /*1470*/  IMAD.IADD R3, R4, 0x1, -R3 ;  /* 0x0000000104037824 */ /* 0x000fe400078e0a03 */
[----:B------:R-:W-:Y:S02]  /*1480*/  IMAD R37, R5, R10, R37 ;  /* 0x0000000a05257224 */ /* 0x000fe400078e0225 */
[----:B------:R-:W-:Y:S02]  /*1490*/  IMAD R19, R3, R2, R19 ;  /* 0x0000000203137224 */ /* 0x000fe400078e0213 */
.L_x_19:
[----:B------:R-:W-:Y:S05]  /*14a0*/  BRA.U !UP1, `(.L_x_20) ;  /* 0x00000001090c7547 */ /* 0x000fea000b800000 */
[----:B------:R-:W-:Y:S01]  /*14b0*/  UCGABAR_WAIT ;  /* 0x0000000000007dc7 */ /* 0x000fe20008000000 */
[----:B------:R-:W-:Y:S01]  /*14c0*/  CCTL.IVALL ;  /* 0x00000000ff00798f */ /* 0x000fe20002000000 */
[----:B------:R-:W-:Y:S05]  /*14d0*/  BRA `(.L_x_21) ;  /* 0x0000000000047947 */ /* 0x000fea0003800000 */
.L_x_20:
[----:B------:R-:W-:Y:S06]  /*14e0*/  BAR.SYNC.DEFER_BLOCKING 0x0 ;  /* 0x0000000000007b1d */ /* 0x000fec0000010000 */
.L_x_21:
[----:B------:R-:W-:Y:S05]  /*14f0*/  BRA.U UP2, `(.L_x_22) ;  /* 0x0000001d02587547 */ /* 0x000fea000b800000 */
[----:B------:R-:W2:Y:S01]  /*1500*/  LDCU UR42, c[0x0][0x390] ;  /* 0x00007200ff2a77ac */ /* 0x000ea20008000800 */
[----:B------:R-:W3:Y:S01]  /*1510*/  LDC R2, c[0x0][0x5c0] ;  /* 0x00017000ff027b82 */ /* 0x000ee20000000800 */
[----:B------:R-:W-:Y:S01]  /*1520*/  PLOP3.LUT P4, PT, PT, PT, UP6, 0x80, 0x8 ;  /* 0x000000000008781c */ /* 0x000fe20003f8f068 */
[----:B------:R-:W-:Y:S01]  /*1530*/  IMAD.MOV.U32 R10, RZ, RZ, 0x1 ;  /* 0x00000001ff0a7424 */ /* 0x000fe200078e00ff */
[----:B------:R-:W-:Y:S01]  /*1540*/  UISETP.NE.AND UP0, UPT, UR4, URZ, UPT ;  /* 0x000000ff0400728c */ /* 0x000fe2000bf05270 */
[----:B------:R-:W-:Y:S01]  /*1550*/  ISETP.EQ.OR P5, PT, R8, RZ, P6 ;  /* 0x000000ff0800720c */ /* 0x000fe200037a2670 */
[----:B------:R-:W-:Y:S01]  /*1560*/  USEL UR39, URZ, 0x1, UP5 ;  /* 0x00000001ff277887 */ /* 0x000fe2000a800000 */
[----:B------:R-:W-:Y:S01]  /*1570*/  PLOP3.LUT P4, PT, P4, PT, PT, 0x8, 0x80 ;  /* 0x000000000080781c */ /* 0x000fe2000278e170 */
[----:B------:R-:W-:Y:S01]  /*1580*/  IMAD.MOV.U32 R8, RZ, RZ, RZ ;  /* 0x000000ffff087224 */ /* 0x000fe200078e00ff */
[----:B------:R-:W4:Y:S01]  /*1590*/  LDC R9, c[0x0][0x370] ;  /* 0x0000dc00ff097b82 */ /* 0x000f220000000800 */
[----:B------:R-:W1:Y:S01]  /*15a0*/  LDCU.64 UR46, c[0x0][0x348] ;  /* 0x00006900ff2e77ac */ /* 0x000e620008000a00 */
[----:B------:R-:W-:Y:S01]  /*15b0*/  USEL UR39, UR39, 0x2, UP0 ;  /* 0x0000000227277887 */ /* 0x000fe20008000000 */
[----:B------:R-:W-:-:S05]  /*15c0*/  UMOV UR40, URZ ;  /* 0x000000ff00287c82 */ /* 0x000fca0008000000 */
[----:B------:R-:W1:Y:S01]  /*15d0*/  LDC R0, c[0x0][0x374] ;  /* 0x0000dd00ff007b82 */ /* 0x000e620000000800 */
[----:B--2---:R-:W-:Y:S02]  /*15e0*/  UIADD3 UR5, UPT, UPT, UR42, 0x3f, URZ ;  /* 0x0000003f2a057890 */ /* 0x004fe4000fffe0ff */
[----:B------:R-:W-:Y:S02]  /*15f0*/  UIADD3 UR4, UPT, UPT, UR42, -0x1, URZ ;  /* 0xffffffff2a047890 */ /* 0x000fe4000fffe0ff */
[----:B------:R-:W-:Y:S02]  /*1600*/  USHF.R.S32.HI UR44, URZ, 0x1f, UR5 ;  /* 0x0000001fff2c7899 */ /* 0x000fe40008011405 */
[----:B------:R-:W-:Y:S01]  /*1610*/  UISETP.GE.U32.AND UP2, UPT, UR4, -0x7f, UPT ;  /* 0xffffff810400788c */ /* 0x000fe2000bf46070 */
[----:B---3--:R-:W-:Y:S01]  /*1620*/  VIADD R2, R2, 0x3f ;  /* 0x0000003f02027836 */ /* 0x008fe20000000000 */
[----:B------:R-:W-:Y:S02]  /*1630*/  ULEA.HI UR44, UR44, UR5, URZ, 0x6 ;  /* 0x000000052c2c7291 */ /* 0x000fe4000f8f30ff */
[----:B------:R-:W-:-:S02]  /*1640*/  UIADD3 UR42, UPT, UPT, UR42, 0x7e, URZ ;  /* 0x0000007e2a2a7890 */ /* 0x000fc4000fffe0ff */
[----:B------:R-:W-:Y:S01]  /*1650*/  USHF.R.S32.HI UR44, URZ, 0x6, UR44 ;  /* 0x00000006ff2c7899 */ /* 0x000fe2000801142c */
[----:B------:R-:W-:-:S03]  /*1660*/  SHF.R.S32.HI R3, RZ, 0x1f, R2 ;  /* 0x0000001fff037819 */ /* 0x000fc60000011402 */
[----:B------:R-:W-:Y:S01]  /*1670*/  UISETP.LT.U32.AND UP1, UPT, UR44, 0xd, UPT ;  /* 0x0000000d2c00788c */ /* 0x000fe2000bf21070 */
[----:B------:R-:W-:-:S03]  /*1680*/  LEA.HI R12, R3, R2, RZ, 0x6 ;  /* 0x00000002030c7211 */ /* 0x000fc600078f30ff */
[----:B------:R-:W-:Y:S01]  /*1690*/  USEL UR43, UR44, 0xd, UP1 ;  /* 0x0000000d2c2b7887 */ /* 0x000fe20008800000 */
[----:B------:R-:W-:-:S03]  /*16a0*/  SHF.R.S32.HI R12, RZ, 0x6, R12 ;  /* 0x00000006ff0c7819 */ /* 0x000fc6000001140c */
[----:B------:R-:W-:Y:S02]  /*16b0*/  UIADD3 UR38, UPT, UPT, UR43, -0x1, URZ ;  /* 0xffffffff2b267890 */ /* 0x000fe4000fffe0ff */
[----:B------:R-:W-:Y:S02]  /*16c0*/  @UP2 UIADD3 UR38, UPT, UPT, UR43, URZ, URZ ;  /* 0x000000ff2b262290 */ /* 0x000fe4000fffe0ff */
[----:B------:R-:W-:Y:S02]  /*16d0*/  UIADD3 UR41, UPT, UPT, UR44, -UR43, URZ ;  /* 0x8000002b2c297290 */ /* 0x000fe4000fffe0ff */
[----:B-1--4-:R-:W-:-:S12]  /*16e0*/  UIADD3 UR38, UPT, UPT, UR38, 0x1, URZ ;  /* 0x0000000126267890 */ /* 0x012fd8000fffe0ff */
.L_x_40:
[-C--:B------:R-:W-:Y:S01]  /*16f0*/  IABS R7, R12.reuse ;  /* 0x0000000c00077213 */ /* 0x080fe20000000000 */
[----:B-1----:R-:W1:Y:S01]  /*1700*/  LDC R4, c[0x0][0x5c4] ;  /* 0x00017100ff047b82 */ /* 0x002e620000000800 */
[----:B------:R-:W-:Y:S01]  /*1710*/  IMAD.MOV.U32 R14, RZ, RZ, RZ ;  /* 0x000000ffff0e7224 */ /* 0x000fe200078e00ff */
[----:B------:R-:W-:Y:S01]  /*1720*/  IABS R3, R19 ;  /* 0x0000001300037213 */ /* 0x000fe20000000000 */
[----:B------:R-:W2:Y:S01]  /*1730*/  I2F.RP R16, R7 ;  /* 0x0000000700107306 */ /* 0x000ea20000209400 */
[----:B------:R-:W-:Y:S01]  /*1740*/  IABS R2, R12 ;  /* 0x0000000c00027213 */ /* 0x000fe20000000000 */
[----:B------:R-:W-:Y:S01]  /*1750*/  UMOV UR4, 0x400 ;  /* 0x0000040000047882 */ /* 0x000fe20000000000 */
[----:B------:R-:W-:Y:S01]  /*1760*/  UISETP.GE.U32.AND UP0, UPT, UR42, 0x7f, UPT ;  /* 0x0000007f2a00788c */ /* 0x000fe2000bf06070 */
[----:B------:R-:W-:Y:S01]  /*1770*/  R2UR UR30, R37 ;  /* 0x00000000251e72ca */ /* 0x000fe200000e0000 */
[----:B------:R-:W3:Y:S01]  /*1780*/  S2UR UR37, SR_CgaCtaId ;  /* 0x00000000002579c3 */ /* 0x000ee20000008800 */
[----:B------:R-:W-:Y:S01]  /*1790*/  IADD3 R2, PT, PT, RZ, -R2, RZ ;  /* 0x80000002ff027210 */ /* 0x000fe20007ffe0ff */
[----:B------:R-:W-:Y:S01]  /*17a0*/  UMOV UR23, URZ ;  /* 0x000000ff00177c82 */ /* 0x000fe20008000000 */
[----:B--2---:R-:W2:Y:S09]  /*17b0*/  MUFU.RCP R15, R16 ;  /* 0x00000010000f7308 */ /* 0x004eb20000001000 */
[----:B------:R-:W-:Y:S01]  /*17c0*/  USHF.L.U32 UR30, UR30, 0x6, URZ ;  /* 0x000000061e1e7899 */ /* 0x000fe200080006ff */
[----:B-1----:R-:W-:Y:S01]  /*17d0*/  IABS R5, R4 ;  /* 0x0000000400057213 */ /* 0x002fe20000000000 */
[----:B---3--:R-:W-:Y:S01]  /*17e0*/  ULEA UR37, UR37, UR4, 0x18 ;  /* 0x0000000425257291 */ /* 0x008fe2000f8ec0ff */
[----:B--2---:R-:W-:-:S03]  /*17f0*/  VIADD R15, R15, 0xffffffe ;  /* 0x0ffffffe0f0f7836 */ /* 0x004fc60000000000 */
[----:B------:R-:W-:-:S03]  /*1800*/  ULEA UR4, UR40, UR37, 0x3 ;  /* 0x0000002528047291 */ /* 0x000fc6000f8e18ff */
[----:B------:R-:W1:Y:S02]  /*1810*/  F2I.FTZ.U32.TRUNC.NTZ R15, R15 ;  /* 0x0000000f000f7305 */ /* 0x000e64000021f000 */
[----:B-1----:R-:W-:-:S04]  /*1820*/  IMAD.MOV R6, RZ, RZ, -R15 ;  /* 0x000000ffff067224 */ /* 0x002fc800078e0a0f */
[----:B------:R-:W-:-:S04]  /*1830*/  IMAD R6, R6, R7, RZ ;  /* 0x0000000706067224 */ /* 0x000fc800078e02ff */
[----:B------:R-:W-:Y:S02]  /*1840*/  IMAD.HI.U32 R14, R15, R6, R14 ;  /* 0x000000060f0e7227 */ /* 0x000fe400078e000e */
[----:B------:R-:W1:Y:S04]  /*1850*/  I2F.RP R6, R5 ;  /* 0x0000000500067306 */ /* 0x000e680000209400 */
[----:B------:R-:W-:-:S04]  /*1860*/  IMAD.HI.U32 R14, R14, R3, RZ ;  /* 0x000000030e0e7227 */ /* 0x000fc800078e00ff */
[----:B------:R-:W-:-:S05]  /*1870*/  IMAD R2, R14, R2, R3 ;  /* 0x000000020e027224 */ /* 0x000fca00078e0203 */
[----:B------:R-:W-:Y:S01]  /*1880*/  ISETP.GT.U32.AND P1, PT, R7, R2, PT ;  /* 0x000000020700720c */ /* 0x000fe20003f24070 */
[----:B-1----:R-:W1:-:S12]  /*1890*/  MUFU.RCP R6, R6 ;  /* 0x0000000600067308 */ /* 0x002e580000001000 */
[----:B------:R-:W-:Y:S01]  /*18a0*/  @!P1 IMAD.IADD R2, R2, 0x1, -R7 ;  /* 0x0000000102029824 */ /* 0x000fe200078e0a07 */
[----:B------:R-:W-:Y:S02]  /*18b0*/  @!P1 IADD3 R14, PT, PT, R14, 0x1, RZ ;  /* 0x000000010e0e9810 */ /* 0x000fe40007ffe0ff */
[----:B------:R-:W-:Y:S02]  /*18c0*/  ISETP.NE.AND P1, PT, R12, RZ, PT ;  /* 0x000000ff0c00720c */ /* 0x000fe40003f25270 */
[----:B----4-:R-:W-:Y:S01]  /*18d0*/  ISETP.GE.U32.AND P2, PT, R2, R7, PT ;  /* 0x000000070200720c */ /* 0x010fe20003f46070 */
[----:B-1----:R-:W-:Y:S01]  /*18e0*/  VIADD R15, R6, 0xffffffe ;  /* 0x0ffffffe060f7836 */ /* 0x002fe20000000000 */
[----:B------:R-:W-:-:S04]  /*18f0*/  LOP3.LUT R2, R19, R12, RZ, 0x3c, !PT ;  /* 0x0000000c13027212 */ /* 0x000fc800078e3cff */
[----:B------:R-:W-:Y:S01]  /*1900*/  ISETP.GE.AND P0, PT, R2, RZ, PT ;  /* 0x000000ff0200720c */ /* 0x000fe20003f06270 */
[----:B------:R-:W1:Y:S01]  /*1910*/  F2I.FTZ.U32.TRUNC.NTZ R15, R15 ;  /* 0x0000000f000f7305 */ /* 0x000e62000021f000 */
[----:B------:R-:W-:-:S05]  /*1920*/  SHF.L.U32 R2, R10, 0x1f, RZ ;  /* 0x0000001f0a027819 */ /* 0x000fca00000006ff */
[----:B------:R-:W-:Y:S01]  /*1930*/  @P2 VIADD R14, R14, 0x1 ;  /* 0x000000010e0e2836 */ /* 0x000fe20000000000 */
[----:B------:R2:W3:Y:S03]  /*1940*/  SYNCS.PHASECHK.TRANS64.TRYWAIT P2, [UR4+0x68], R2 ;  /* 0x00006802ff0075a7 */ /* 0x0004e60008041104 */
[----:B------:R-:W-:Y:S02]  /*1950*/  IMAD.MOV.U32 R7, RZ, RZ, R14 ;  /* 0x000000ffff077224 */ /* 0x000fe400078e000e */
[----:B------:R-:W-:Y:S02]  /*1960*/  IMAD.MOV.U32 R14, RZ, RZ, RZ ;  /* 0x000000ffff0e7224 */ /* 0x000fe400078e00ff */
[----:B------:R-:W-:Y:S01]  /*1970*/  @!P0 IMAD.MOV R7, RZ, RZ, -R7 ;  /* 0x000000ffff078224 */ /* 0x000fe200078e0a07 */
[----:B-1----:R-:W-:Y:S02]  /*1980*/  IADD3 R3, PT, PT, RZ, -R15, RZ ;  /* 0x8000000fff037210 */ /* 0x002fe40007ffe0ff */
[----:B------:R-:W-:-:S03]  /*1990*/  @!P1 LOP3.LUT R7, RZ, R12, RZ, 0x33, !PT ;  /* 0x0000000cff079212 */ /* 0x000fc600078e33ff */
[----:B------:R-:W-:Y:S01]  /*19a0*/  IMAD R17, R3, R5, RZ ;  /* 0x0000000503117224 */ /* 0x000fe200078e02ff */
[----:B------:R-:W-:-:S03]  /*19b0*/  IABS R3, R7 ;  /* 0x0000000700037213 */ /* 0x000fc60000000000 */
[----:B------:R-:W-:-:S06]  /*19c0*/  IMAD.HI.U32 R14, R15, R17, R14 ;  /* 0x000000110f0e7227 */ /* 0x000fcc00078e000e */
[----:B------:R-:W-:-:S05]  /*19d0*/  IMAD.HI.U32 R14, R14, R3, RZ ;  /* 0x000000030e0e7227 */ /* 0x000fca00078e00ff */
[----:B------:R-:W-:-:S05]  /*19e0*/  IADD3 R6, PT, PT, -R14, RZ, RZ ;  /* 0x000000ff0e067210 */ /* 0x000fca0007ffe1ff */
[----:B------:R-:W-:Y:S02]  /*19f0*/  IMAD R6, R5, R6, R3 ;  /* 0x0000000605067224 */ /* 0x000fe400078e0203 */
[----:B------:R-:W-:-:S03]  /*1a00*/  IMAD.MOV R3, RZ, RZ, -R7 ;  /* 0x000000ffff037224 */ /* 0x000fc600078e0a07 */
[----:B------:R-:W-:Y:S01]  /*1a10*/  ISETP.GT.U32.AND P1, PT, R5, R6, PT ;  /* 0x000000060500720c */ /* 0x000fe20003f24070 */
[----:B------:R-:W-:-:S05]  /*1a20*/  IMAD R3, R12, R3, R19 ;  /* 0x000000030c037224 */ /* 0x000fca00078e0213 */
[----:B------:R-:W-:-:S07]  /*1a30*/  R2UR UR18, R3 ;  /* 0x00000000031272ca */ /* 0x000fce00000e0000 */
[----:B------:R-:W-:Y:S01]  /*1a40*/  @!P1 IMAD.IADD R6, R6, 0x1, -R5 ;  /* 0x0000000106069824 */ /* 0x000fe200078e0a05 */
[----:B------:R-:W-:Y:S02]  /*1a50*/  @!P1 IADD3 R14, PT, PT, R14, 0x1, RZ ;  /* 0x000000010e0e9810 */ /* 0x000fe40007ffe0ff */
[----:B------:R-:W-:Y:S02]  /*1a60*/  ISETP.NE.AND P1, PT, R4, RZ, PT ;  /* 0x000000ff0400720c */ /* 0x000fe40003f25270 */
[----:B------:R-:W-:Y:S01]  /*1a70*/  ISETP.GE.U32.AND P3, PT, R6, R5, PT ;  /* 0x000000050600720c */ /* 0x000fe20003f66070 */
[----:B------:R-:W-:Y:S01]  /*1a80*/  USHF.L.U32 UR18, UR18, 0x6, URZ ;  /* 0x0000000612127899 */ /* 0x000fe200080006ff */
[----:B------:R-:W-:-:S04]  /*1a90*/  LOP3.LUT R5, R7, R4, RZ, 0x3c, !PT ;  /* 0x0000000407057212 */ /* 0x000fc800078e3cff */
[----:B------:R-:W-:-:S07]  /*1aa0*/  ISETP.GE.AND P0, PT, R5, RZ, PT ;  /* 0x000000ff0500720c */ /* 0x000fce0003f06270 */
[----:B------:R-:W-:-:S06]  /*1ab0*/  @P3 VIADD R14, R14, 0x1 ;  /* 0x000000010e0e3836 */ /* 0x000fcc0000000000 */
[----:B------:R-:W-:Y:S01]  /*1ac0*/  @!P0 IMAD.MOV R14, RZ, RZ, -R14 ;  /* 0x000000ffff0e8224 */ /* 0x000fe200078e0a0e */
[----:B------:R-:W-:-:S04]  /*1ad0*/  @!P1 LOP3.LUT R14, RZ, R4, RZ, 0x33, !PT ;  /* 0x00000004ff0e9212 */ /* 0x000fc800078e33ff */
[----:B------:R-:W-:-:S05]  /*1ae0*/  IADD3 R3, PT, PT, -R14, RZ, RZ ;  /* 0x000000ff0e037210 */ /* 0x000fca0007ffe1ff */
[----:B------:R-:W-:Y:S01]  /*1af0*/  IMAD R7, R4, R3, R7 ;  /* 0x0000000304077224 */ /* 0x000fe200078e0207 */
[----:B--2---:R-:W-:Y:S06]  /*1b00*/  BRA.U !UP0, `(.L_x_23) ;  /* 0x0000000508407547 */ /* 0x004fec000b800000 */
[----:B------:R-:W1:Y:S01]  /*1b10*/  LDC.64 R2, c[0x0][0x5d8] ;  /* 0x00017600ff027b82 */ /* 0x000e620000000a00 */
[----:B------:R-:W1:Y:S01]  /*1b20*/  LDCU.64 UR6, c[0x0][0x5b0] ;  /* 0x0000b600ff0677ac */ /* 0x000e620008000a00 */
[----:B------:R-:W2:Y:S01]  /*1b30*/  LDCU UR15, c[0x0][0x598] ;  /* 0x0000b300ff0f77ac */ /* 0x000ea20008000800 */
[----:B------:R-:W4:Y:S01]  /*1b40*/  LDCU UR14, c[0x0][0x58c] ;  /* 0x0000b180ff0e77ac */ /* 0x000f220008000800 */
[----:B------:R-:W1:Y:S01]  /*1b50*/  LDCU UR13, c[0x0][0x59c] ;  /* 0x0000b380ff0d77ac */ /* 0x000e620008000800 */
[----:B------:R-:W1:Y:S01]  /*1b60*/  LDCU UR12, c[0x0][0x5a0] ;  /* 0x0000b400ff0c77ac */ /* 0x000e620008000800 */
[----:B------:R-:W1:Y:S02]  /*1b70*/  LDCU.64 UR10, c[0x0][0x590] ;  /* 0x0000b200ff0a77ac */ /* 0x000e640008000a00 */
[----:B-1----:R-:W-:Y:S01]  /*1b80*/  IMAD R2, R7, UR6, R2 ;  /* 0x0000000607027c24 */ /* 0x002fe2000f8e0202 */
[----:B------:R-:W1:Y:S01]  /*1b90*/  LDCU.64 UR8, c[0x0][0x5b8] ;  /* 0x0000b700ff0877ac */ /* 0x000e620008000a00 */
[----:B------:R-:W-:Y:S01]  /*1ba0*/  IMAD R5, R14, UR7, R3 ;  /* 0x000000070e057c24 */ /* 0x000fe2000f8e0203 */
[----:B------:R-:W1:Y:S01]  /*1bb0*/  LDCU.64 UR4, c[0x0][0x5d0] ;  /* 0x0000ba00ff0477ac */ /* 0x000e620008000a00 */
[----:B------:R-:W-:Y:S01]  /*1bc0*/  UMOV UR24, URZ ;  /* 0x000000ff00187c82 */ /* 0x000fe20008000000 */
[----:B--2-4-:R-:W-:-:S05]  /*1bd0*/  UMOV UR48, UR40 ;  /* 0x0000002800307c82 */ /* 0x014fca0008000000 */
.L_x_29:
[----:B------:R-:W-:Y:S01]  /*1be0*/  @!P6 MOV R4, 0x4000 ;  /* 0x000040000004e802 */ /* 0x000fe20000000f00 */
[----:B------:R-:W-:Y:S01]  /*1bf0*/  ULEA UR29, UR48, UR37, 0x3 ;  /* 0x00000025301d7291 */ /* 0x000fe2000f8e18ff */
[----:B---34-:R-:W-:Y:S11]  /*1c00*/  @P2 BRA `(.L_x_24) ;  /* 0x00000000000c2947 */ /* 0x018ff60003800000 */
[----:B------:R-:W-:Y:S04]  /*1c10*/  SHF.L.U32 R6, R10, 0x1f, RZ ;  /* 0x0000001f0a067819 */ /* 0x000fe800000006ff */
[----:B------:R-:W2:Y:S02]  /*1c20*/  SYNCS.PHASECHK.TRANS64.TRYWAIT P0, [UR29+0x68], R6 ;  /* 0x00006806ff0075a7 */ /* 0x000ea4000800111d */
[----:B--2---:R-:W-:Y:S05]  /*1c30*/  @!P0 BRA `(.L_x_25) ;  /* 0x0000006000808947 */ /* 0x004fea0003800000 */
.L_x_24:
[----:B------:R3:W-:Y:S01]  /*1c40*/  @!P6 SYNCS.ARRIVE.TRANS64 RZ, [UR29], R4 ;  /* 0x00000004ffffe9a7 */ /* 0x0007e2000800001d */
[----:B------:R-:W-:Y:S04]  /*1c50*/  ULOP3.LUT UR6, UR39, 0x2, URZ, 0xfc, !UPT ;  /* 0x0000000227067892 */ /* 0x000fe8000f8efcff */
[----:B------:R-:W-:Y:S09]  /*1c60*/  UISETP.NE.AND UP0, UPT, UR6, 0x2, UPT ;  /* 0x000000020600788c */ /* 0x000ff2000bf05270 */
[----:B------:R-:W-:Y:S05]  /*1c70*/  BRA.U UP0, `(.L_x_26) ;  /* 0x0000000100047547 */ /* 0x000fea000b800000 */
[----:B-1----:R-:W-:Y:S05]  /*1c80*/  BPT.TRAP 0x1 ;  /* 0x000000040000795c */ /* 0x002fea0000300000 */
.L_x_26:
[----:B------:R-:W-:Y:S04]  /*1c90*/  BSSY.RECONVERGENT B0, `(.L_x_27) ;  /* 0x0000003000007945 */ /* 0x000fe80003800200 */
[----:B------:R-:W-:Y:S05]  /*1ca0*/  @P5 BRA `(.L_x_28) ;  /* 0x0000000000045947 */ /* 0x000fea0003800000 */
[----:B-1----:R-:W-:Y:S05]  /*1cb0*/  BPT.TRAP 0x1 ;  /* 0x000000040000795c */ /* 0x002fea0000300000 */
.L_x_28:
[----:B-1----:R-:W-:Y:S05]  /*1cc0*/  BSYNC.RECONVERGENT B0 ;  /* 0x0000000000007941 */ /* 0x002fea0003800200 */
.L_x_27:
[----:B------:R-:W-:Y:S01]  /*1cd0*/  UIADD3 UR40, UPT, UPT, UR48, 0x1, URZ ;  /* 0x0000000130287890 */ /* 0x000fe2000fffe0ff */
[----:B--2---:R-:W-:Y:S01]  /*1ce0*/  IMAD.MOV.U32 R3, RZ, RZ, 0x3 ;  /* 0x00000003ff037424 */ /* 0x004fe200078e00ff */
[----:B------:R-:W-:Y:S02]  /*1cf0*/  ELECT P0, URZ, PT ;  /* 0x0000000000ff782f */ /* 0x000fe40003800000 */
[----:B------:R-:W-:Y:S02]  /*1d00*/  UISETP.NE.AND UP0, UPT, UR40, 0xd, UPT ;  /* 0x0000000d2800788c */ /* 0x000fe4000bf05270 */
[----:B------:R-:W-:Y:S02]  /*1d10*/  USHF.L.U32 UR31, UR24, 0x6, URZ ;  /* 0x00000006181f7899 */ /* 0x000fe400080006ff */
[----:B------:R-:W-:Y:S02]  /*1d20*/  USEL UR32, URZ, 0x1, UP0 ;  /* 0x00000001ff207887 */ /* 0x000fe40008000000 */
[----:B------:R-:W-:Y:S02]  /*1d30*/  USEL UR40, UR40, URZ, UP0 ;  /* 0x000000ff28287287 */ /* 0x000fe40008000000 */
[----:B------:R-:W-:Y:S02]  /*1d40*/  ULOP3.LUT UR6, UR31, UR22, URZ, 0xfc, !UPT ;  /* 0x000000161f067292 */ /* 0x000fe4000f8efcff */
[----:B------:R-:W-:Y:S01]  /*1d50*/  ULEA UR17, UR40, UR37, 0x3 ;  /* 0x0000002528117291 */ /* 0x000fe2000f8e18ff */
[----:B------:R-:W-:Y:S01]  /*1d60*/  LOP3.LUT R10, R10, UR32, RZ, 0x3c, !PT ;  /* 0x000000200a0a7c12 */ /* 0x000fe2000f8e3cff */
[----:B------:R-:W-:Y:S01]  /*1d70*/  UIMAD.WIDE.U32 UR26, UR6, UR10, URZ ;  /* 0x0000000a061a72a5 */ /* 0x000fe2000f8e00ff */
[----:B---3--:R-:W-:Y:S01]  /*1d80*/  @P0 PRMT R4, R2, 0x40, R5 ;  /* 0x0000004002040816 */ /* 0x008fe20000000005 */
[----:B------:R-:W-:Y:S01]  /*1d90*/  UISETP.NE.AND UP0, UPT, UR14, 0x1, UPT ;  /* 0x000000010e00788c */ /* 0x000fe2000bf05270 */
[----:B------:R-:W-:Y:S01]  /*1da0*/  SHF.L.U32 R6, R10, 0x1f, RZ ;  /* 0x0000001f0a067819 */ /* 0x000fe200000006ff */
[----:B------:R-:W-:Y:S01]  /*1db0*/  USHF.R.U32.HI UR7, URZ, UR11, UR27 ;  /* 0x0000000bff077299 */ /* 0x000fe2000801161b */
[----:B------:R-:W-:Y:S01]  /*1dc0*/  @P0 R2UR UR33, R4 ;  /* 0x00000000042102ca */ /* 0x000fe200000e0000 */
[----:B------:R-:W-:Y:S01]  /*1dd0*/  UISETP.NE.AND UP2, UPT, UR15, 0x1, UPT ;  /* 0x000000010f00788c */ /* 0x000fe2000bf45270 */
[----:B------:R2:W4:Y:S01]  /*1de0*/  SYNCS.PHASECHK.TRANS64.TRYWAIT P2, [UR17+0x68], R6 ;  /* 0x00006806ff0075a7 */ /* 0x0005220008041111 */
[----:B------:R-:W-:Y:S01]  /*1df0*/  USEL UR7, UR6, UR7, !UP0 ;  /* 0x0000000706077287 */ /* 0x000fe2000c000000 */
[----:B------:R-:W-:Y:S01]  /*1e00*/  @P0 R2UR UR45, R3 ;  /* 0x00000000032d02ca */ /* 0x000fe200000e0000 */
[----:B------:R-:W-:Y:S02]  /*1e10*/  ULEA UR17, UR48, UR36, 0xc ;  /* 0x0000002430117291 */ /* 0x000fe4000f8e60ff */
[----:B------:R-:W-:Y:S02]  /*1e20*/  UIMAD.WIDE.U32 UR26, UR7, UR13, URZ ;  /* 0x0000000d071a72a5 */ /* 0x000fe4000f8e00ff */
[----:B------:R-:W-:Y:S02]  /*1e30*/  UIADD3 UR34, UP1, UPT, UR46, 0x80, URZ ;  /* 0x000000802e227890 */ /* 0x000fe4000ff3e0ff */
[----:B------:R-:W-:Y:S02]  /*1e40*/  USHF.R.U32.HI UR21, URZ, UR12, UR27 ;  /* 0x0000000cff157299 */ /* 0x000fe4000801161b */
[----:B------:R-:W-:Y:S01]  /*1e50*/  ULEA UR48, UR48, UR37, 0xd ;  /* 0x0000002530307291 */ /* 0x000fe2000f8e68ff */
[----:B------:R-:W-:Y:S01]  /*1e60*/  IMAD.U32 R4, RZ, RZ, UR33 ;  /* 0x00000021ff047e24 */ /* 0x000fe2000f8e00ff */
[----:B------:R-:W-:Y:S02]  /*1e70*/  USEL UR21, UR7, UR21, !UP2 ;  /* 0x0000001507157287 */ /* 0x000fe4000d000000 */
[----:B------:R-:W-:Y:S01]  /*1e80*/  UIADD3 UR25, UPT, UPT, -UR7, URZ, URZ ;  /* 0x000000ff07197290 */ /* 0x000fe2000fffe1ff */
[----:B------:R-:W-:Y:S01]  /*1e90*/  IMAD.U32 R3, RZ, RZ, UR45 ;  /* 0x0000002dff037e24 */ /* 0x000fe2000f8e00ff */
[----:B------:R-:W-:Y:S02]  /*1ea0*/  UIADD3.X UR35, UPT, UPT, URZ, UR47, URZ, UP1, !UPT ;  /* 0x0000002fff237290 */ /* 0x000fe40008ffe4ff */
[----:B------:R-:W-:Y:S02]  /*1eb0*/  UIADD3 UR28, UPT, UPT, UR48, 0x3400, URZ ;  /* 0x00003400301c7890 */ /* 0x000fe4000fffe0ff */
[----:B------:R-:W-:Y:S01]  /*1ec0*/  UIADD3 UR23, UPT, UPT, -UR21, URZ, URZ ;  /* 0x000000ff15177290 */ /* 0x000fe2000fffe1ff */
[----:B------:R-:W-:Y:S01]  /*1ed0*/  @P0 PRMT R3, R4, 0x5410, R3 ;  /* 0x0000541004030816 */ /* 0x000fe20000000003 */
[----:B------:R-:W-:Y:S02]  /*1ee0*/  UIMAD UR6, UR14, UR25, UR6 ;  /* 0x000000190e0672a4 */ /* 0x000fe4000f8e0206 */
[----:B------:R-:W-:Y:S01]  /*1ef0*/  UIADD3 UR32, UP0, UPT, UR46, 0x180, URZ ;  /* 0x000001802e207890 */ /* 0x000fe2000ff1e0ff */
[----:B------:R-:W-:Y:S01]  /*1f00*/  @P0 R2UR UR45, R3 ;  /* 0x00000000032d02ca */ /* 0x000fe200000e0000 */
[----:B------:R-:W-:Y:S02]  /*1f10*/  ULEA UR17, UR17, UR37, 0x1 ;  /* 0x0000002511117291 */ /* 0x000fe4000f8e08ff */
[----:B------:R-:W-:Y:S02]  /*1f20*/  UIMAD UR7, UR15, UR23, UR7 ;  /* 0x000000170f0772a4 */ /* 0x000fe4000f8e0207 */
[----:B------:R-:W-:Y:S01]  /*1f30*/  UIMAD UR19, UR6, UR8, UR4 ;  /* 0x00000008061372a4 */ /* 0x000fe2000f8e0204 */
[----:B------:R-:W-:Y:S01]  /*1f40*/  UMOV UR50, 0x0 ;  /* 0x0000000000327882 */ /* 0x000fe20000000000 */
[----:B------:R-:W-:Y:S01]  /*1f50*/  UMOV UR51, 0x10000000 ;  /* 0x1000000000337882 */ /* 0x000fe20000000000 */
[----:B------:R-:W-:Y:S01]  /*1f60*/  UIADD3 UR16, UPT, UPT, UR17, 0x1d400, URZ ;  /* 0x0001d40011107890 */ /* 0x000fe2000fffe0ff */
[----:B------:R2:W-:Y:S01]  /*1f70*/  UTMALDG.2D [UR28], [UR34], desc[UR50] ;  /* 0x0000321c220075b4 */ /* 0x0005e20008009000 */
[----:B------:R-:W-:Y:S02]  /*1f80*/  UIMAD UR20, UR7, UR9, UR5 ;  /* 0x00000009071472a4 */ /* 0x000fe4000f8e0205 */
[----:B------:R-:W-:Y:S01]  /*1f90*/  UIADD3.X UR33, UPT, UPT, URZ, UR47, URZ, UP0, !UPT ;  /* 0x0000002fff217290 */ /* 0x000fe200087fe4ff */
[----:B------:R-:W-:Y:S01]  /*1fa0*/  UMOV UR17, UR29 ;  /* 0x0000001d00117c82 */ /* 0x000fe20008000000 */
[----:B------:R-:W-:Y:S01]  /*1fb0*/  UIADD3 UR24, UPT, UPT, UR24, 0x1, URZ ;  /* 0x0000000118187890 */ /* 0x000fe2000fffe0ff */
[----:B------:R-:W-:Y:S01]  /*1fc0*/  UMOV UR23, UR38 ;  /* 0x0000002600177c82 */ /* 0x000fe20008000000 */
[----:B------:R-:W-:Y:S02]  /*1fd0*/  UMOV UR48, UR40 ;  /* 0x0000002800307c82 */ /* 0x000fe40008000000 */
[----:B------:R-:W-:Y:S03]  /*1fe0*/  UISETP.NE.AND UP0, UPT, UR24, UR38, UPT ;  /* 0x000000261800728c */ /* 0x000fe6000bf05270 */
[----:B------:R2:W-:Y:S06]  /*1ff0*/  UTMALDG.4D.IM2COL.MULTICAST [UR16], [UR32], UR45 ;  /* 0x00000010200073b4 */ /* 0x0005ec000805882d */
[----:B--2---:R-:W-:Y:S05]  /*2000*/  BRA.U UP0, `(.L_x_29) ;  /* 0xfffffff900f47547 */ /* 0x004fea000b83ffff */
.L_x_23:
[----:B------:R-:W-:Y:S01]  /*2010*/  ULEA UR4, UR40, UR37, 0x3 ;  /* 0x0000002528047291 */ /* 0x000fe2000f8e18ff */
[----:B------:R-:W-:Y:S01]  /*2020*/  SHF.L.U32 R2, R10, 0x1f, RZ ;  /* 0x0000001f0a027819 */ /* 0x000fe200000006ff */
[----:B------:R-:W-:Y:S01]  /*2030*/  @!P4 SYNCS.ARRIVE.TRANS64.A1T0 RZ, [UR37+0x108], RZ ;  /* 0x000108ffffffc9a7 */ /* 0x000fe20008100025 */
[----:B------:R-:W-:-:S06]  /*2040*/  UISETP.GT.AND UP0, UPT, UR44, UR43, UPT ;  /* 0x0000002b2c00728c */ /* 0x000fcc000bf04270 */
[----:B------:R1:W2:Y:S03]  /*2050*/  SYNCS.PHASECHK.TRANS64.TRYWAIT P1, [UR4+0x68], R2 ;  /* 0x00006802ff0075a7 */ /* 0x0002a60008021104 */
[----:B------:R-:W-:Y:S05]  /*2060*/  BRA.U !UP0, `(.L_x_30) ;  /* 0x0000000508447547 */ /* 0x000fea000b800000 */
[----:B-1----:R-:W1:Y:S01]  /*2070*/  LDC.64 R2, c[0x0][0x5d8] ;  /* 0x00017600ff027b82 */ /* 0x002e620000000a00 */
[----:B------:R-:W1:Y:S01]  /*2080*/  LDCU.64 UR6, c[0x0][0x5b0] ;  /* 0x0000b600ff0677ac */ /* 0x000e620008000a00 */
[----:B------:R-:W1:Y:S01]  /*2090*/  LDCU UR25, c[0x0][0x598] ;  /* 0x0000b300ff1977ac */ /* 0x000e620008000800 */
[----:B------:R-:W1:Y:S01]  /*20a0*/  LDCU UR24, c[0x0][0x58c] ;  /* 0x0000b180ff1877ac */ /* 0x000e620008000800 */
[----:B------:R-:W1:Y:S01]  /*20b0*/  LDCU UR19, c[0x0][0x59c] ;  /* 0x0000b380ff1377ac */ /* 0x000e620008000800 */
[----:B------:R-:W1:Y:S01]  /*20c0*/  LDCU UR17, c[0x0][0x5a0] ;  /* 0x0000b400ff1177ac */ /* 0x000e620008000800 */
[----:B------:R-:W1:Y:S02]  /*20d0*/  LDCU.64 UR20, c[0x0][0x590] ;  /* 0x0000b200ff1477ac */ /* 0x000e640008000a00 */
[----:B-1----:R-:W-:Y:S01]  /*20e0*/  IMAD R2, R7, UR6, R2 ;  /* 0x0000000607027c24 */ /* 0x002fe2000f8e0202 */
[----:B------:R-:W1:Y:S01]  /*20f0*/  LDCU.64 UR14, c[0x0][0x5b8] ;  /* 0x0000b700ff0e77ac */ /* 0x000e620008000a00 */
[----:B------:R-:W-:Y:S01]  /*2100*/  IMAD R5, R14, UR7, R3 ;  /* 0x000000070e057c24 */ /* 0x000fe2000f8e0203 */
[----:B------:R-:W1:Y:S01]  /*2110*/  LDCU.64 UR4, c[0x0][0x5d0] ;  /* 0x0000ba00ff0477ac */ /* 0x000e620008000a00 */
[----:B------:R-:W-:Y:S01]  /*2120*/  UIADD3 UR16, UPT, UPT, UR41, UR23, URZ ;  /* 0x0000001729107290 */ /* 0x000fe2000fffe0ff */
[----:B------:R-:W-:-:S11]  /*2130*/  UMOV UR45, UR40 ;  /* 0x00000028002d7c82 */ /* 0x000fd60008000000 */
.L_x_36:
[----:B------:R-:W-:Y:S01]  /*2140*/  @!P6 MOV R4, 0x4000 ;  /* 0x000040000004e802 */ /* 0x000fe20000000f00 */
[----:B------:R-:W-:Y:S01]  /*2150*/  ULEA UR33, UR45, UR37, 0x3 ;  /* 0x000000252d217291 */ /* 0x000fe2000f8e18ff */
[----:B--2---:R-:W-:Y:S11]  /*2160*/  @P1 BRA `(.L_x_31) ;  /* 0x00000000000c1947 */ /* 0x004ff60003800000 */
[----:B------:R-:W-:Y:S04]  /*2170*/  SHF.L.U32 R6, R10, 0x1f, RZ ;  /* 0x0000001f0a067819 */ /* 0x000fe800000006ff */
[----:B------:R-:W2:Y:S02]  /*2180*/  SYNCS.PHASECHK.TRANS64.TRYWAIT P0, [UR33+0x68], R6 ;  /* 0x00006806ff0075a7 */ /* 0x000ea40008001121 */
[----:B--2---:R-:W-:Y:S05]  /*2190*/  @!P0 BRA `(.L_x_32) ;  /* 0x0000005c00408947 */ /* 0x004fea0003800000 */
.L_x_31:
[----:B------:R1:W-:Y:S01]  /*21a0*/  @!P6 SYNCS.ARRIVE.TRANS64 RZ, [UR33], R4 ;  /* 0x00000004ffffe9a7 */ /* 0x0003e20008000021 */
[----:B------:R-:W-:Y:S04]  /*21b0*/  ULOP3.LUT UR6, UR39, 0x2, URZ, 0xfc, !UPT ;  /* 0x0000000227067892 */ /* 0x000fe8000f8efcff */
[----:B------:R-:W-:Y:S09]  /*21c0*/  UISETP.NE.AND UP0, UPT, UR6, 0x2, UPT ;  /* 0x000000020600788c */ /* 0x000ff2000bf05270 */
[----:B------:R-:W-:Y:S05]  /*21d0*/  BRA.U UP0, `(.L_x_33) ;  /* 0x0000000100047547 */ /* 0x000fea000b800000 */
[----:B-1----:R-:W-:Y:S05]  /*21e0*/  BPT.TRAP 0x1 ;  /* 0x000000040000795c */ /* 0x002fea0000300000 */
.L_x_33:
[----:B------:R-:W-:Y:S04]  /*21f0*/  BSSY.RECONVERGENT B0, `(.L_x_34) ;  /* 0x0000003000007945 */ /* 0x000fe80003800200 */
[----:B------:R-:W-:Y:S05]  /*2200*/  @P5 BRA `(.L_x_35) ;  /* 0x0000000000045947 */ /* 0x000fea0003800000 */
[----:B-1----:R-:W-:Y:S05]  /*2210*/  BPT.TRAP 0x1 ;  /* 0x000000040000795c */ /* 0x002fea0000300000 */
.L_x_35:
[----:B-1----:R-:W-:Y:S05]  /*2220*/  BSYNC.RECONVERGENT B0 ;  /* 0x0000000000007941 */ /* 0x002fea0003800200 */
.L_x_34:
        /* <DEDUP_REMOVED lines=11> */
[----:B------:R-:W-:Y:S01]  /*22e0*/  @P0 PRMT R4, R2, 0x40, R5 ;  /* 0x0000004002040816 */ /* 0x000fe20000000005 */
[----:B------:R-:W-:Y:S01]  /*22f0*/  UISETP.NE.AND UP0, UPT, UR24, 0x1, UPT ;  /* 0x000000011800788c */ /* 0x000fe2000bf05270 */
[----:B------:R-:W-:Y:S01]  /*2300*/  SHF.L.U32 R6, R10, 0x1f, RZ ;  /* 0x0000001f0a067819 */ /* 0x000fe200000006ff */
[----:B------:R-:W-:Y:S01]  /*2310*/  USHF.R.U32.HI UR7, URZ, UR21, UR27 ;  /* 0x00000015ff077299 */ /* 0x000fe2000801161b */
[----:B------:R-:W-:Y:S01]  /*2320*/  @P0 R2UR UR10, R4 ;  /* 0x00000000040a02ca */ /* 0x000fe200000e0000 */
[----:B------:R-:W-:Y:S01]  /*2330*/  UISETP.NE.AND UP2, UPT, UR25, 0x1, UPT ;  /* 0x000000011900788c */ /* 0x000fe2000bf45270 */
[----:B------:R1:W2:Y:S01]  /*2340*/  SYNCS.PHASECHK.TRANS64.TRYWAIT P1, [UR9+0x68], R6 ;  /* 0x00006806ff0075a7 */ /* 0x0002a20008021109 */
[----:B------:R-:W-:Y:S01]  /*2350*/  USEL UR7, UR6, UR7, !UP0 ;  /* 0x0000000706077287 */ /* 0x000fe2000c000000 */
[----:B------:R-:W-:Y:S01]  /*2360*/  @P0 R2UR UR29, R3 ;  /* 0x00000000031d02ca */ /* 0x000fe200000e0000 */
[----:B------:R-:W-:Y:S02]  /*2370*/  UIADD3 UR48, UP1, UPT, UR46, 0x80, URZ ;  /* 0x000000802e307890 */ /* 0x000fe4000ff3e0ff */
[----:B------:R-:W-:Y:S02]  /*2380*/  UIMAD.WIDE.U32 UR26, UR7, UR19, URZ ;  /* 0x00000013071a72a5 */ /* 0x000fe4000f8e00ff */
[----:B------:R-:W-:Y:S02]  /*2390*/  ULEA UR31, UR45, UR37, 0xd ;  /* 0x000000252d1f7291 */ /* 0x000fe4000f8e68ff */
[----:B------:R-:W-:Y:S02]  /*23a0*/  USHF.R.U32.HI UR13, URZ, UR17, UR27 ;  /* 0x00000011ff0d7299 */ /* 0x000fe4000801161b */
[----:B------:R-:W-:Y:S01]  /*23b0*/  UIADD3 UR27, UPT, UPT, -UR7, URZ, URZ ;  /* 0x000000ff071b7290 */ /* 0x000fe2000fffe1ff */
[----:B------:R-:W-:Y:S01]  /*23c0*/  IMAD.U32 R4, RZ, RZ, UR10 ;  /* 0x0000000aff047e24 */ /* 0x000fe2000f8e00ff */
[----:B------:R-:W-:Y:S02]  /*23d0*/  USEL UR13, UR7, UR13, !UP2 ;  /* 0x0000000d070d7287 */ /* 0x000fe4000d000000 */
[----:B------:R-:W-:Y:S01]  /*23e0*/  ULEA UR9, UR45, UR36, 0xc ;  /* 0x000000242d097291 */ /* 0x000fe2000f8e60ff */
        /* <DEDUP_REMOVED lines=10> */
[----:B------:R-:W-:Y:S02]  /*2490*/  UIMAD UR11, UR6, UR14, UR4 ;  /* 0x0000000e060b72a4 */ /* 0x000fe4000f8e0204 */
[----:B------:R-:W-:Y:S01]  /*24a0*/  UIADD3 UR8, UPT, UPT, UR9, 0x1d400, URZ ;  /* 0x0001d40009087890 */ /* 0x000fe2000fffe0ff */
[----:B------:R-:W-:Y:S01]  /*24b0*/  UMOV UR50, 0x0 ;  /* 0x0000000000327882 */ /* 0x000fe20000000000 */
[----:B------:R-:W-:Y:S01]  /*24c0*/  UMOV UR51, 0x10000000 ;  /* 0x1000000000337882 */ /* 0x000fe20000000000 */
[----:B------:R-:W-:Y:S01]  /*24d0*/  UMOV UR34, UR30 ;  /* 0x0000001e00227c82 */ /* 0x000fe20008000000 */
[----:B------:R-:W-:Y:S01]  /*24e0*/  UIMAD UR12, UR7, UR15, UR5 ;  /* 0x0000000f070c72a4 */ /* 0x000fe2000f8e0205 */
[----:B------:R1:W-:Y:S01]  /*24f0*/  UTMALDG.2D [UR32], [UR48], desc[UR50] ;  /* 0x00003220300075b4 */ /* 0x0003e20008009000 */
[----:B------:R-:W-:Y:S01]  /*2500*/  UIADD3.X UR29, UPT, UPT, URZ, UR47, URZ, UP0, !UPT ;  /* 0x0000002fff1d7290 */ /* 0x000fe200087fe4ff */
[----:B------:R-:W-:Y:S01]  /*2510*/  UMOV UR9, UR33 ;  /* 0x0000002100097c82 */ /* 0x000fe20008000000 */
[----:B------:R-:W-:Y:S01]  /*2520*/  UMOV UR10, UR18 ;  /* 0x00000012000a7c82 */ /* 0x000fe20008000000 */
[----:B------:R-:W-:Y:S01]  /*2530*/  UIADD3 UR23, UPT, UPT, UR23, 0x1, URZ ;  /* 0x0000000117177890 */ /* 0x000fe2000fffe0ff */
[----:B------:R-:W-:Y:S03]  /*2540*/  UMOV UR45, UR40 ;  /* 0x00000028002d7c82 */ /* 0x000fe60008000000 */
[----:B------:R-:W-:Y:S02]  /*2550*/  UISETP.NE.AND UP0, UPT, UR23, UR16, UPT ;  /* 0x000000101700728c */ /* 0x000fe4000bf05270 */
[----:B------:R1:W-:Y:S07]  /*2560*/  UTMALDG.4D.IM2COL.MULTICAST [UR8], [UR28], UR31 ;  /* 0x000000081c0073b4 */ /* 0x0003ee000805881f */
[----:B-1----:R-:W-:Y:S05]  /*2570*/  BRA.U UP0, `(.L_x_36) ;  /* 0xfffffff900f07547 */ /* 0x002fea000b83ffff */
.L_x_30:
[----:B------:R-:W-:Y:S01]  /*2580*/  SHF.L.U32 R3, R8, 0x1f, RZ ;  /* 0x0000001f08037819 */ /* 0x000fe200000006ff */
[----:B------:R-:W-:-:S03]  /*2590*/  NOP ;  /* 0x0000000000007918 */ /* 0x000fc60000000000 */
[----:B------:R-:W3:Y:S02]  /*25a0*/  SYNCS.PHASECHK.TRANS64.TRYWAIT P0, [UR37+0x110], R3 ;  /* 0x00011003ff0075a7 */ /* 0x000ee40008001125 */
[----:B---3--:R-:W-:Y:S05]  /*25b0*/  @!P0 BRA `(.L_x_37) ;  /* 0x0000005800508947 */ /* 0x008fea0003800000 */
.L_x_127:
[----:B------:R-:W3:Y:S01]  /*25c0*/  LDS.128 R4, [UR37+0x150] ;  /* 0x00015025ff047984 */ /* 0x000ee20008000c00 */
[----:B------:R-:W-:Y:S01]  /*25d0*/  UIADD3 UR4, UPT, UPT, UR37, 0x118, URZ ;  /* 0x0000011825047890 */ /* 0x000fe2000fffe0ff */
[----:B--2---:R-:W-:Y:S01]  /*25e0*/  ISETP.GE.AND P1, PT, R26, 0x1, PT ;  /* 0x000000011a00780c */ /* 0x004fe20003f26270 */
[----:B------:R-:W-:Y:S01]  /*25f0*/  @!PT LDS RZ, [RZ] ;  /* 0x00000000fffff984 */ /* 0x000fe20000000800 */
[----:B------:R-:W-:Y:S01]  /*2600*/  @!PT LDS RZ, [RZ] ;  /* 0x00000000fffff984 */ /* 0x000fe20000000800 */
[----:B------:R-:W-:Y:S01]  /*2610*/  @!PT LDS RZ, [RZ] ;  /* 0x00000000fffff984 */ /* 0x000fe20000000800 */
[----:B------:R-:W-:Y:S01]  /*2620*/  @!PT LDS RZ, [RZ] ;  /* 0x00000000fffff984 */ /* 0x000fe20000000800 */
[----:B------:R2:W-:Y:S06]  /*2630*/  MEMBAR.ALL.CTA ;  /* 0x0000000000007992 */ /* 0x0005ec0000008000 */
[----:B--2---:R-:W2:Y:S01]  /*2640*/  FENCE.VIEW.ASYNC.S ;  /* 0x00000000000073c6 */ /* 0x004ea20000000000 */
[----:B------:R-:W-:-:S09]  /*2650*/  UPRMT UR4, URZ, 0x654, UR4 ;  /* 0x00000654ff047896 */ /* 0x000fd20008000004 */
[----:B--2---:R-:W-:Y:S01]  /*2660*/  SYNCS.ARRIVE.TRANS64.RED.A1T0 RZ, [UR4], RZ ;  /* 0x000000ffffff79a7 */ /* 0x004fe20008100404 */
[----:B---3--:R-:W-:-:S13]  /*2670*/  LOP3.LUT P0, RZ, R6, 0x1, RZ, 0xc0, !PT ;  /* 0x0000000106ff7812 */ /* 0x008fda000780c0ff */
[----:B------:R-:W-:Y:S02]  /*2680*/  @P0 MOV R13, R4 ;  /* 0x00000004000d0202 */ /* 0x000fe40000000f00 */
[----:B------:R-:W-:Y:S01]  /*2690*/  @P0 LOP3.LUT R11, R5, 0xffff, RZ, 0xc0, !PT ;  /* 0x0000ffff050b0812 */ /* 0x000fe200078ec0ff */
[----:B------:R-:W-:Y:S06]  /*26a0*/  @!P1 BRA `(.L_x_38) ;  /* 0x0000000000b89947 */ /* 0x000fec0003800000 */
[----:B------:R-:W2:Y:S01]  /*26b0*/  LDC.64 R4, c[0x0][0xb18] ;  /* 0x0002c600ff047b82 */ /* 0x000ea20000000a00 */
[----:B------:R-:W-:-:S07]  /*26c0*/  ISETP.NE.AND P3, PT, R26, 0x1, PT ;  /* 0x000000011a00780c */ /* 0x000fce0003f65270 */
[----:B------:R-:W3:Y:S08]  /*26d0*/  LDC.64 R6, c[0x0][0xb10] ;  /* 0x0002c400ff067b82 */ /* 0x000ef00000000a00 */
[----:B------:R-:W4:Y:S08]  /*26e0*/  LDC R14, c[0x0][0xb20] ;  /* 0x0002c800ff0e7b82 */ /* 0x000f300000000800 */
[----:B------:R-:W4:Y:S01]  /*26f0*/  LDC R16, c[0x0][0xb0c] ;  /* 0x0002c300ff107b82 */ /* 0x000f220000000800 */
[----:B--2---:R-:W-:Y:S01]  /*2700*/  IMAD.HI.U32 R15, R0, R5, RZ ;  /* 0x00000005000f7227 */ /* 0x004fe200078e00ff */
[----:B------:R-:W-:-:S03]  /*2710*/  ISETP.NE.AND P1, PT, R4, 0x1, PT ;  /* 0x000000010400780c */ /* 0x000fc60003f25270 */
[----:B------:R-:W-:-:S03]  /*2720*/  IMAD.HI.U32 R5, R11, R5, RZ ;  /* 0x000000050b057227 */ /* 0x000fc600078e00ff */
[----:B-1----:R-:W1:Y:S01]  /*2730*/  LDC.64 R2, c[0x0][0xb28] ;  /* 0x0002ca00ff027b82 */ /* 0x002e620000000a00 */
[----:B---3--:R-:W-:-:S04]  /*2740*/  IMAD.HI.U32 R18, R9, R6, RZ ;  /* 0x0000000609127227 */ /* 0x008fc800078e00ff */
[----:B------:R-:W-:Y:S01]  /*2750*/  IMAD.HI.U32 R20, R13, R6, RZ ;  /* 0x000000060d147227 */ /* 0x000fe200078e00ff */
[----:B------:R-:W-:Y:S02]  /*2760*/  SHF.R.U32.HI R18, RZ, R7, R18 ;  /* 0x00000007ff127219 */ /* 0x000fe40000011612 */
[-C--:B----4-:R-:W-:Y:S02]  /*2770*/  SHF.R.U32.HI R15, RZ, R14.reuse, R15 ;  /* 0x0000000eff0f7219 */ /* 0x090fe4000001160f */
[----:B------:R-:W-:Y:S02]  /*2780*/  SHF.R.U32.HI R14, RZ, R14, R5 ;  /* 0x0000000eff0e7219 */ /* 0x000fe40000011605 */
[----:B------:R-:W-:Y:S02]  /*2790*/  SEL R15, R0, R15, !P1 ;  /* 0x0000000f000f7207 */ /* 0x000fe40004800000 */
[----:B------:R-:W-:Y:S02]  /*27a0*/  SHF.R.U32.HI R20, RZ, R7, R20 ;  /* 0x00000007ff147219 */ /* 0x000fe40000011614 */
[----:B------:R-:W-:-:S02]  /*27b0*/  ISETP.NE.AND P2, PT, R16, 0x1, PT ;  /* 0x000000011000780c */ /* 0x000fc40003f45270 */
[----:B------:R-:W-:Y:S02]  /*27c0*/  SEL R5, R11, R14, !P1 ;  /* 0x0000000e0b057207 */ /* 0x000fe40004800000 */
[----:B------:R-:W-:Y:S02]  /*27d0*/  SEL R17, R9, R18, !P2 ;  /* 0x0000001209117207 */ /* 0x000fe40005000000 */
[----:B------:R-:W-:Y:S01]  /*27e0*/  SEL R7, R13, R20, !P2 ;  /* 0x000000140d077207 */ /* 0x000fe20005000000 */
[----:B-1----:R-:W-:-:S04]  /*27f0*/  IMAD.HI.U32 R18, R15, R2, RZ ;  /* 0x000000020f127227 */ /* 0x002fc800078e00ff */
[----:B------:R-:W-:Y:S01]  /*2800*/  IMAD.HI.U32 R6, R17, R2, RZ ;  /* 0x0000000211067227 */ /* 0x000fe200078e00ff */
[----:B------:R-:W-:-:S04]  /*2810*/  @P3 SHF.R.U32.HI R15, RZ, R3, R18 ;  /* 0x00000003ff0f3219 */ /* 0x000fc80000011612 */
[----:B------:R-:W-:Y:S01]  /*2820*/  @P3 SHF.R.U32.HI R17, RZ, R3, R6 ;  /* 0x00000003ff113219 */ /* 0x000fe20000011606 */
[----:B------:R-:W-:-:S04]  /*2830*/  IMAD R15, R26, R15, RZ ;  /* 0x0000000f1a0f7224 */ /* 0x000fc800078e02ff */
[----:B------:R-:W-:Y:S01]  /*2840*/  IMAD R6, R26, R17, RZ ;  /* 0x000000111a067224 */ /* 0x000fe200078e02ff */
[----:B------:R-:W-:-:S04]  /*2850*/  ISETP.GE.AND P1, PT, R5, R15, PT ;  /* 0x0000000f0500720c */ /* 0x000fc80003f26270 */
[----:B------:R-:W-:Y:S01]  /*2860*/  ISETP.GE.OR P1, PT, R7, R6, P1 ;  /* 0x000000060700720c */ /* 0x000fe20000f26670 */
[----:B------:R-:W-:-:S05]  /*2870*/  IMAD.HI.U32 R6, R5, R2, RZ ;  /* 0x0000000205067227 */ /* 0x000fca00078e00ff */
[----:B------:R-:W-:-:S04]  /*2880*/  SHF.R.U32.HI R6, RZ, R3, R6 ;  /* 0x00000003ff067219 */ /* 0x000fc80000011606 */
[----:B------:R-:W-:-:S03]  /*2890*/  SEL R6, R5, R6, !P3 ;  /* 0x0000000605067207 */ /* 0x000fc60005800000 */
[----:B------:R-:W-:-:S04]  /*28a0*/  @!P1 IMAD.HI.U32 R14, R7, R2, RZ ;  /* 0x00000002070e9227 */ /* 0x000fc800078e00ff */
[----:B------:R-:W-:Y:S01]  /*28b0*/  IMAD.MOV R2, RZ, RZ, -R6 ;  /* 0x000000ffff027224 */ /* 0x000fe200078e0a06 */
[----:B------:R-:W-:-:S03]  /*28c0*/  @!P1 SHF.R.U32.HI R14, RZ, R3, R14 ;  /* 0x00000003ff0e9219 */ /* 0x000fc6000001160e */
[----:B------:R-:W-:Y:S01]  /*28d0*/  IMAD R2, R26, R2, R5 ;  /* 0x000000021a027224 */ /* 0x000fe200078e0205 */
[----:B------:R-:W-:Y:S02]  /*28e0*/  @!P1 SEL R3, R7, R14, !P3 ;  /* 0x0000000e07039207 */ /* 0x000fe40005800000 */
[----:B------:R-:W-:-:S03]  /*28f0*/  IADD3 R14, PT, PT, -R5, RZ, RZ ;  /* 0x000000ff050e7210 */ /* 0x000fc60007ffe1ff */
[--C-:B------:R-:W-:Y:S02]  /*2900*/  @!P1 IMAD.IADD R6, R6, 0x1, -R3.reuse ;  /* 0x0000000106069824 */ /* 0x100fe400078e0a03 */
[----:B------:R-:W-:Y:S01]  /*2910*/  @!P1 IMAD R3, R2, R17, R3 ;  /* 0x0000001102039224 */ /* 0x000fe200078e0203 */
[----:B------:R-:W-:Y:S01]  /*2920*/  IADD3 R2, PT, PT, -R7, RZ, RZ ;  /* 0x000000ff07027210 */ /* 0x000fe20007ffe1ff */
[----:B------:R-:W-:Y:S02]  /*2930*/  @!P1 IMAD R5, R26, R6, R7 ;  /* 0x000000061a059224 */ /* 0x000fe400078e0207 */
[----:B------:R-:W-:Y:S02]  /*2940*/  IMAD R11, R4, R14, R11 ;  /* 0x0000000e040b7224 */ /* 0x000fe400078e020b */
[----:B------:R-:W-:Y:S02]  /*2950*/  @!P1 IMAD.MOV.U32 R7, RZ, RZ, R3 ;  /* 0x000000ffff079224 */ /* 0x000fe400078e0003 */
[----:B------:R-:W-:-:S02]  /*2960*/  IMAD R2, R16, R2, R13 ;  /* 0x0000000210027224 */ /* 0x000fc400078e020d */
[----:B------:R-:W-:Y:S02]  /*2970*/  IMAD R11, R5, R4, R11 ;  /* 0x00000004050b7224 */ /* 0x000fe400078e020b */
[----:B------:R-:W-:Y:S02]  /*2980*/  IMAD R13, R7, R16, R2 ;  /* 0x00000010070d7224 */ /* 0x000fe400078e0202 */
.L_x_38:
[----:B------:R-:W2:Y:S02]  /*2990*/  LDCU UR4, c[0x0][0xb30] ;  /* 0x00016600ff0477ac */ /* 0x000ea40008000800 */
[----:B--2---:R-:W-:-:S09]  /*29a0*/  UISETP.NE.AND UP0, UPT, UR4, 0x1, UPT ;  /* 0x000000010400788c */ /* 0x004fd2000bf05270 */
[----:B------:R-:W-:Y:S05]  /*29b0*/  BRA.U UP0, `(.L_x_39) ;  /* 0x0000000100407547 */ /* 0x000fea000b800000 */
[----:B------:R-:W2:Y:S08]  /*29c0*/  LDC.64 R4, c[0x0][0xb10] ;  /* 0x0002c400ff047b82 */ /* 0x000eb00000000a00 */
[----:B-1----:R-:W1:Y:S08]  /*29d0*/  LDC.64 R2, c[0x0][0xb18] ;  /* 0x0002c600ff027b82 */ /* 0x002e700000000a00 */
[----:B------:R-:W3:Y:S08]  /*29e0*/  LDC R6, c[0x0][0xb20] ;  /* 0x0002c800ff067b82 */ /* 0x000ef00000000800 */
[----:B------:R-:W4:Y:S01]  /*29f0*/  LDC R14, c[0x0][0xb0c] ;  /* 0x0002c300ff0e7b82 */ /* 0x000f220000000800 */
[----:B--2---:R-:W-:-:S05]  /*2a00*/  IMAD.HI.U32 R4, R13, R4, RZ ;  /* 0x000000040d047227 */ /* 0x004fca00078e00ff */
[----:B------:R-:W-:Y:S01]  /*2a10*/  SHF.R.U32.HI R4, RZ, R5, R4 ;  /* 0x00000005ff047219 */ /* 0x000fe20000011604 */
[----:B-1----:R-:W-:Y:S01]  /*2a20*/  IMAD.HI.U32 R3, R11, R3, RZ ;  /* 0x000000030b037227 */ /* 0x002fe200078e00ff */
[----:B------:R-:W-:-:S04]  /*2a30*/  ISETP.NE.AND P1, PT, R2, 0x1, PT ;  /* 0x000000010200780c */ /* 0x000fc80003f25270 */
[----:B---3--:R-:W-:-:S04]  /*2a40*/  SHF.R.U32.HI R6, RZ, R6, R3 ;  /* 0x00000006ff067219 */ /* 0x008fc80000011603 */
[----:B------:R-:W-:Y:S02]  /*2a50*/  SEL R3, R11, R6, !P1 ;  /* 0x000000060b037207 */ /* 0x000fe40004800000 */
[----:B----4-:R-:W-:-:S04]  /*2a60*/  ISETP.NE.AND P2, PT, R14, 0x1, PT ;  /* 0x000000010e00780c */ /* 0x010fc80003f45270 */
[----:B------:R-:W-:-:S05]  /*2a70*/  SEL R4, R13, R4, !P2 ;  /* 0x000000040d047207 */ /* 0x000fca0005000000 */
[----:B------:R-:W-:Y:S02]  /*2a80*/  IMAD.IADD R5, R3, 0x1, -R4 ;  /* 0x0000000103057824 */ /* 0x000fe400078e0a04 */
[----:B------:R-:W-:Y:S02]  /*2a90*/  IMAD.IADD R3, R4, 0x1, -R3 ;  /* 0x0000000104037824 */ /* 0x000fe400078e0a03 */
[----:B------:R-:W-:Y:S02]  /*2aa0*/  IMAD R13, R5, R14, R13 ;  /* 0x0000000e050d7224 */ /* 0x000fe400078e020d */
[----:B------:R-:W-:-:S07]  /*2ab0*/  IMAD R11, R3, R2, R11 ;  /* 0x00000002030b7224 */ /* 0x000fce00078e020b */
.L_x_39:
[----:B------:R-:W-:Y:S01]  /*2ac0*/  PLOP3.LUT P4, PT, PT, PT, PT, 0x80, 0x8 ;  /* 0x000000000008781c */ /* 0x000fe20003f8f070 */
[----:B------:R-:W-:Y:S01]  /*2ad0*/  IMAD.IADD R37, R13, 0x1, R64 ;  /* 0x000000010d257824 */ /* 0x000fe200078e0240 */
[----:B------:R-:W-:Y:S01]  /*2ae0*/  LOP3.LUT R8, R8, 0x1, RZ, 0x3c, !PT ;  /* 0x0000000108087812 */ /* 0x000fe200078e3cff */
[----:B------:R-:W-:Y:S01]  /*2af0*/  IMAD.IADD R19, R11, 0x1, R58 ;  /* 0x000000010b137824 */ /* 0x000fe200078e023a */
[----:B------:R-:W-:Y:S09]  /*2b00*/  @P0 BRA `(.L_x_40) ;  /* 0xffffffe800f80947 */ /* 0x000ff2000383ffff */
[----:B------:R-:W-:Y:S01]  /*2b10*/  UIADD3 UR37, UPT, UPT, UR37, 0x68, URZ ;  /* 0x0000006825257890 */ /* 0x000fe2000fffe0ff */
[----:B-1----:R-:W-:-:S03]  /*2b20*/  SHF.L.U32 R3, R10, 0x1f, RZ ;  /* 0x0000001f0a037819 */ /* 0x002fc600000006ff */
[----:B------:R-:W-:-:S09]  /*2b30*/  ULEA UR4, UR40, UR37, 0x3 ;  /* 0x0000002528047291 */ /* 0x000fd2000f8e18ff */
[----:B------:R-:W1:Y:S02]  /*2b40*/  SYNCS.PHASECHK.TRANS64.TRYWAIT P0, [UR4], R3 ;  /* 0x00000003ff0075a7 */ /* 0x000e640008001104 */
[----:B-1----:R-:W-:Y:S05]  /*2b50*/  @!P0 BRA `(.L_x_41) ;  /* 0x0000005400008947 */ /* 0x002fea0003800000 */
.L_x_129:
[----:B------:R-:W-:-:S04]  /*2b60*/  UIADD3 UR5, UPT, UPT, UR40, 0x1, URZ ;  /* 0x0000000128057890 */ /* 0x000fc8000fffe0ff */
[----:B------:R-:W-:-:S04]  /*2b70*/  UISETP.NE.AND UP0, UPT, UR5, 0xd, UPT ;  /* 0x0000000d0500788c */ /* 0x000fc8000bf05270 */
[----:B------:R-:W-:Y:S02]  /*2b80*/  USEL UR6, URZ, 0x1, UP0 ;  /* 0x00000001ff067887 */ /* 0x000fe40008000000 */
[----:B------:R-:W-:-:S04]  /*2b90*/  USEL UR5, UR5, URZ, UP0 ;  /* 0x000000ff05057287 */ /* 0x000fc80008000000 */
[----:B------:R-:W-:Y:S01]  /*2ba0*/  ULEA UR4, UR5, UR37, 0x3 ;  /* 0x0000002505047291 */ /* 0x000fe2000f8e18ff */
[----:B------:R-:W-:-:S04]  /*2bb0*/  LOP3.LUT R2, R10, UR6, RZ, 0x3c, !PT ;  /* 0x000000060a027c12 */ /* 0x000fc8000f8e3cff */
[----:B-1----:R-:W-:-:S04]  /*2bc0*/  SHF.L.U32 R3, R2, 0x1f, RZ ;  /* 0x0000001f02037819 */ /* 0x002fc800000006ff */
[----:B------:R-:W1:Y:S02]  /*2bd0*/  SYNCS.PHASECHK.TRANS64.TRYWAIT P0, [UR4], R3 ;  /* 0x00000003ff0075a7 */ /* 0x000e640008001104 */
[----:B-1----:R-:W-:Y:S05]  /*2be0*/  @!P0 BRA `(.L_x_42) ;  /* 0x0000005000f48947 */ /* 0x002fea0003800000 */
.L_x_131:
        /* <DEDUP_REMOVED lines=9> */
.L_x_133:
        /* <DEDUP_REMOVED lines=9> */
.L_x_135:
        /* <DEDUP_REMOVED lines=9> */
.L_x_137:
        /* <DEDUP_REMOVED lines=9> */
.L_x_139:
        /* <DEDUP_REMOVED lines=9> */
.L_x_141:
        /* <DEDUP_REMOVED lines=9> */
.L_x_143:
        /* <DEDUP_REMOVED lines=9> */
.L_x_145:
        /* <DEDUP_REMOVED lines=9> */
.L_x_147:
        /* <DEDUP_REMOVED lines=9> */
.L_x_149:
        /* <DEDUP_REMOVED lines=9> */
.L_x_151:
[----:B------:R-:W-:-:S04]  /*3190*/  UIADD3 UR5, UPT, UPT, UR5, 0x1, URZ ;  /* 0x0000000105057890 */ /* 0x000fc8000fffe0ff */
[----:B------:R-:W-:-:S04]  /*31a0*/  UISETP.NE.AND UP0, UPT, UR5, 0xd, UPT ;  /* 0x0000000d0500788c */ /* 0x000fc8000bf05270 */
[----:B------:R-:W-:Y:S02]  /*31b0*/  USEL UR4, URZ, 0x1, UP0 ;  /* 0x00000001ff047887 */ /* 0x000fe40008000000 */
[----:B------:R-:W-:-:S04]  /*31c0*/  USEL UR5, UR5, URZ, UP0 ;  /* 0x000000ff05057287 */ /* 0x000fc80008000000 */
[----:B------:R-:W-:Y:S01]  /*31d0*/  ULEA UR5, UR5, UR37, 0x3 ;  /* 0x0000002505057291 */ /* 0x000fe2000f8e18ff */
[----:B-1----:R-:W-:-:S04]  /*31e0*/  LOP3.LUT R3, R2, UR4, RZ, 0x3c, !PT ;  /* 0x0000000402037c12 */ /* 0x002fc8000f8e3cff */
[----:B------:R-:W-:Y:S01]  /*31f0*/  SHF.L.U32 R3, R3, 0x1f, RZ ;  /* 0x0000001f03037819 */ /* 0x000fe200000006ff */
[----:B------:R-:W-:-:S07]  /*3200*/  IMAD.U32 R0, RZ, RZ, UR5 ;  /* 0x00000005ff007e24 */ /* 0x000fce000f8e00ff */
.L_x_53:
[----:B-1----:R1:W2:Y:S02]  /*3210*/  SYNCS.PHASECHK.TRANS64.TRYWAIT P0, [R0+URZ], R3 ;  /* 0x00000003000075a7 */ /* 0x0022a400080011ff */
[----:B--2---:R-:W-:Y:S05]  /*3220*/  @!P0 NANOSLEEP.SYNCS 0x989680 ;  /* 0x009896800000895d */ /* 0x004fea0003900000 */
[----:B------:R-:W2:Y:S02]  /*3230*/  @!P0 SYNCS.PHASECHK.TRANS64 P0, [R0+URZ], R3 ;  /* 0x00000003000085a7 */ /* 0x000ea400080010ff */
[----:B--2---:R-:W-:Y:S05]  /*3240*/  @P0 EXIT ;  /* 0x000000000000094d */ /* 0x004fea0003800000 */
[----:B------:R-:W-:Y:S05]  /*3250*/  BRA `(.L_x_53) ;  /* 0xfffffffc00ec7947 */ /* 0x000fea000383ffff */
.L_x_22:
[----:B------:R-:W-:-:S04]  /*3260*/  UISETP.NE.AND UP1, UPT, UR45, URZ, UPT ;  /* 0x000000ff2d00728c */ /* 0x000fc8000bf25270 */
[----:B------:R-:W-:-:S09]  /*3270*/  UISETP.NE.OR UP1, UPT, UR4, 0x1, UP1 ;  /* 0x000000010400788c */ /* 0x000fd20008f25670 */
[----:B------:R-:W-:Y:S05]  /*3280*/  BRA.U UP1, `(.L_x_54) ;  /* 0x0000000101b07547 */ /* 0x000fea000b800000 */
[----:B------:R-:W-:Y:S01]  /*3290*/  UMOV UR4, 0x400 ;  /* 0x0000040000047882 */ /* 0x000fe20000000000 */
[----:B------:R-:W-:Y:S01]  /*32a0*/  HFMA2 R2, -RZ, RZ, 0, 5.9604644775390625e-08 ;  /* 0x00000001ff027431 */ /* 0x000fe200000001ff */
[----:B------:R-:W-:Y:S01]  /*32b0*/  ULEA UR45, UR45, UR4, 0x18 ;  /* 0x000000042d2d7291 */ /* 0x000fe2000f8ec0ff */
[----:B------:R-:W-:Y:S01]  /*32c0*/  ISETP.GE.U32.AND P0, PT, R8, 0x2, PT ;  /* 0x000000020800780c */ /* 0x000fe20003f06070 */
[----:B------:R-:W-:Y:S02]  /*32d0*/  IMAD.MOV.U32 R3, RZ, RZ, RZ ;  /* 0x000000ffff037224 */ /* 0x000fe400078e00ff */
[----:B------:R-:W-:Y:S02]  /*32e0*/  UIADD3 UR6, UPT, UPT, UR45, 0x118, URZ ;  /* 0x000001182d067890 */ /* 0x000fe4000fffe0ff */
[----:B------:R-:W-:Y:S02]  /*32f0*/  UIADD3 UR7, UPT, UPT, UR45, 0x110, URZ ;  /* 0x000001102d077890 */ /* 0x000fe4000fffe0ff */
[----:B------:R-:W-:-:S12]  /*3300*/  UPRMT UR6, URZ, 0x654, UR6 ;  /* 0x00000654ff067896 */ /* 0x000fd80008000006 */
.L_x_57:
[----:B------:R-:W-:Y:S01]  /*3310*/  SHF.L.U32 R7, R2, 0x1f, RZ ;  /* 0x0000001f02077819 */ /* 0x000fe200000006ff */
[----:B------:R-:W-:Y:S02]  /*3320*/  IMAD.U32 R9, RZ, RZ, UR7 ;  /* 0x00000007ff097e24 */ /* 0x000fe4000f8e00ff */
[----:B------:R-:W-:Y:S01]  /*3330*/  @!P0 IMAD.MOV.U32 R5, RZ, RZ, 0x10 ;  /* 0x00000010ff058424 */ /* 0x000fe200078e00ff */
[----:B------:R-:W2:Y:S02]  /*3340*/  SYNCS.PHASECHK.TRANS64.TRYWAIT P1, [UR45+0x118], R7 ;  /* 0x00011807ff0075a7 */ /* 0x000ea4000802112d */
[----:B------:R-:W-:-:S04]  /*3350*/  PRMT R9, R8, 0x654, R9 ;  /* 0x0000065408097816 */ /* 0x000fc80000000009 */
[----:B------:R-:W-:Y:S01]  /*3360*/  SEL R0, R9, R0, !P0 ;  /* 0x0000000009007207 */ /* 0x000fe20004000000 */
[----:B--2---:R-:W-:Y:S06]  /*3370*/  @!P1 BRA `(.L_x_55) ;  /* 0x0000005000189947 */ /* 0x004fec0003800000 */
.L_x_153:
[----:B------:R-:W-:Y:S01]  /*3380*/  UIADD3 UR4, UPT, UPT, UR45, 0x150, URZ ;  /* 0x000001502d047890 */ /* 0x000fe2000fffe0ff */
[----:B------:R3:W-:Y:S01]  /*3390*/  @!P0 SYNCS.ARRIVE.TRANS64.RED RZ, [R0+URZ], R5 ;  /* 0x0000000500ff89a7 */ /* 0x0007e200080004ff */
[----:B------:R-:W-:Y:S01]  /*33a0*/  UIADD3 UR5, UPT, UPT, UR45, 0x110, URZ ;  /* 0x000001102d057890 */ /* 0x000fe2000fffe0ff */
[----:B------:R-:W-:-:S08]  /*33b0*/  LOP3.LUT R2, R2, 0x1, RZ, 0x3c, !PT ;  /* 0x0000000102027812 */ /* 0x000fd000078e3cff */
[----:B------:R-:W-:Y:S06]  /*33c0*/  UGETNEXTWORKID.BROADCAST [UR4], [UR5] ;  /* 0x00000000040073ca */ /* 0x000fec0008000100 */
[----:B---3--:R-:W-:-:S04]  /*33d0*/  SHF.L.U32 R5, R3, 0x1f, RZ ;  /* 0x0000001f03057819 */ /* 0x008fc800000006ff */
[----:B------:R-:W3:Y:S02]  /*33e0*/  SYNCS.PHASECHK.TRANS64.TRYWAIT P1, [UR45+0x110], R5 ;  /* 0x00011005ff0075a7 */ /* 0x000ee4000802112d */
[----:B---3--:R-:W-:Y:S05]  /*33f0*/  @!P1 BRA `(.L_x_56) ;  /* 0x0000005000109947 */ /* 0x008fea0003800000 */
.L_x_155:
[----:B--2---:R-:W2:Y:S01]  /*3400*/  LDS.128 R4, [UR45+0x150] ;  /* 0x0001502dff047984 */ /* 0x004ea20008000c00 */
[----:B------:R-:W-:Y:S01]  /*3410*/  LOP3.LUT R3, R3, 0x1, RZ, 0x3c, !PT ;  /* 0x0000000103037812 */ /* 0x000fe200078e3cff */
[----:B------:R-:W-:Y:S01]  /*3420*/  @!PT LDS RZ, [RZ] ;  /* 0x00000000fffff984 */ /* 0x000fe20000000800 */
[----:B------:R-:W-:Y:S01]  /*3430*/  @!PT LDS RZ, [RZ] ;  /* 0x00000000fffff984 */ /* 0x000fe20000000800 */
[----:B------:R-:W-:Y:S01]  /*3440*/  @!PT LDS RZ, [RZ] ;  /* 0x00000000fffff984 */ /* 0x000fe20000000800 */
[----:B------:R-:W-:Y:S01]  /*3450*/  @!PT LDS RZ, [RZ] ;  /* 0x00000000fffff984 */ /* 0x000fe20000000800 */
[----:B------:R3:W-:Y:S06]  /*3460*/  MEMBAR.ALL.CTA ;  /* 0x0000000000007992 */ /* 0x0007ec0000008000 */
[----:B---3--:R-:W3:Y:S02]  /*3470*/  FENCE.VIEW.ASYNC.S ;  /* 0x00000000000073c6 */ /* 0x008ee40000000000 */
[----:B---3--:R-:W-:Y:S01]  /*3480*/  SYNCS.ARRIVE.TRANS64.RED.A1T0 RZ, [UR6], RZ ;  /* 0x000000ffffff79a7 */ /* 0x008fe20008100406 */
[----:B--2---:R-:W-:-:S13]  /*3490*/  LOP3.LUT P1, RZ, R6, 0x1, RZ, 0xc0, !PT ;  /* 0x0000000106ff7812 */ /* 0x004fda000782c0ff */
[----:B------:R-:W-:Y:S05]  /*34a0*/  @P1 BRA `(.L_x_57) ;  /* 0xfffffffc00981947 */ /* 0x000fea000383ffff */
[----:B------:R-:W-:-:S04]  /*34b0*/  SHF.L.U32 R0, R2, 0x1f, RZ ;  /* 0x0000001f02007819 */ /* 0x000fc800000006ff */
[----:B------:R-:W2:Y:S02]  /*34c0*/  SYNCS.PHASECHK.TRANS64 P0, [UR45+0x118], R0 ;  /* 0x00011800ff0075a7 */ /* 0x000ea4000800102d */
[----:B-12---:R-:W-:Y:S05]  /*34d0*/  @P0 EXIT ;  /* 0x000000000000094d */ /* 0x006fea0003800000 */
[----:B------:R-:W-:-:S07]  /*34e0*/  MOV R0, UR45 ;  /* 0x0000002d00007c02 */ /* 0x000fce0008000f00 */
.L_x_58:
[----:B-1----:R-:W-:-:S04]  /*34f0*/  SHF.L.U32 R3, R2, 0x1f, RZ ;  /* 0x0000001f02037819 */ /* 0x002fc800000006ff */
[----:B------:R1:W2:Y:S03]  /*3500*/  SYNCS.PHASECHK.TRANS64.TRYWAIT P0, [R0+URZ+0x118], R3 ;  /* 0x00011803000075a7 */ /* 0x0002a600080011ff */
[----:B--2---:R-:W-:Y:S05]  /*3510*/  @!P0 NANOSLEEP.SYNCS 0x989680 ;  /* 0x009896800000895d */ /* 0x004fea0003900000 */
[----:B------:R-:W2:Y:S02]  /*3520*/  @!P0 SYNCS.PHASECHK.TRANS64 P0, [R0+URZ+0x118], R3 ;  /* 0x00011803000085a7 */ /* 0x000ea400080010ff */
[----:B--2---:R-:W-:Y:S05]  /*3530*/  @P0 EXIT ;  /* 0x000000000000094d */ /* 0x004fea0003800000 */
[----:B------:R-:W-:Y:S05]  /*3540*/  BRA `(.L_x_58) ;  /* 0xfffffffc00e87947 */ /* 0x000fea000383ffff */
.L_x_54:
[----:B------:R-:W-:Y:S05]  /*3550*/  BRA.U UP4, `(.L_x_59) ;  /* 0x0000000d04807547 */ /* 0x000fea000b800000 */
[----:B------:R-:W-:Y:S01]  /*3560*/  UMOV UR4, 0x40 ;  /* 0x0000004000047882 */ /* 0x000fe20000000000 */
[----:B------:R-:W-:Y:S01]  /*3570*/  NOP ;  /* 0x0000000000007918 */ /* 0x000fe20000000000 */
[----:B------:R-:W-:Y:S01]  /*3580*/  ULEA UR4, UR45, UR4, 0x18 ;  /* 0x000000042d047291 */ /* 0x000fe2000f8ec0ff */
[----:B------:R-:W-:Y:S02]  /*3590*/  UMOV UR5, 0x400 ;  /* 0x0000040000057882 */ /* 0x000fe40000000000 */
[----:B------:R-:W-:-:S06]  /*35a0*/  ULEA UR45, UR45, UR5, 0x18 ;  /* 0x000000052d2d7291 */ /* 0x000fcc000f8ec0ff */
[----:B------:R-:W2:Y:S02]  /*35b0*/  LDS.U8 R2, [UR4+0x1c] ;  /* 0x00001c04ff027984 */ /* 0x000ea40008000000 */
[----:B--2---:R-:W-:-:S13]  /*35c0*/  ISETP.NE.AND P0, PT, R2, RZ, PT ;  /* 0x000000ff0200720c */ /* 0x004fda0003f05270 */
[----:B------:R-:W-:Y:S05]  /*35d0*/  @P0 BRA `(.L_x_60) ;  /* 0x0000000000580947 */ /* 0x000fea0003800000 */
[----:B------:R-:W-:-:S13]  /*35e0*/  ELECT P0, URZ, PT ;  /* 0x0000000000ff782f */ /* 0x000fda0003800000 */
[----:B------:R-:W-:Y:S05]  /*35f0*/  @!P0 BRA `(.L_x_61) ;  /* 0x0000000000608947 */ /* 0x000fea0003800000 */
[----:B------:R-:W-:Y:S01]  /*3600*/  UMOV UR5, 0x10 ;  /* 0x0000001000057882 */ /* 0x000fe20000000000 */
[----:B------:R-:W-:Y:S01]  /*3610*/  HFMA2 R2, -RZ, RZ, 0, 5.9604644775390625e-08 ;  /* 0x00000001ff027431 */ /* 0x000fe200000001ff */
[----:B------:R-:W-:-:S03]  /*3620*/  MOV R3, 0xffff ;  /* 0x0000ffff00037802 */ /* 0x000fc60000000f00 */
[----:B------:R-:W-:Y:S04]  /*3630*/  DEPBAR.LE SB2, 0x36 ;  /* 0x0000ad800000791a */ /* 0x000fe80000000000 */
[----:B------:R-:W2:Y:S02]  /*3640*/  UTCATOMSWS.FIND_AND_SET.ALIGN UP0, UR5, UR5 ;  /* 0x00000005000575e3 */ /* 0x000ea40008000800 */
[----:B--2---:R-:W-:Y:S01]  /*3650*/  MOV R4, UR5 ;  /* 0x0000000500047c02 */ /* 0x004fe20008000f00 */
[----:B------:R-:W-:Y:S06]  /*3660*/  BRA.U UP0, `(.L_x_62) ;  /* 0x0000000100187547 */ /* 0x000fec000b800000 */
.L_x_63:
[----:B------:R-:W-:Y:S05]  /*3670*/  NANOSLEEP 0x64 ;  /* 0x000000640000795d */ /* 0x000fea0003800000 */
[----:B------:R-:W-:-:S05]  /*3680*/  UMOV UR5, 0x10 ;  /* 0x0000001000057882 */ /* 0x000fca0000000000 */
[----:B------:R-:W-:Y:S04]  /*3690*/  DEPBAR.LE SB2, 0x36 ;  /* 0x0000ad800000791a */ /* 0x000fe80000000000 */
[----:B------:R-:W2:Y:S02]  /*36a0*/  UTCATOMSWS.FIND_AND_SET.ALIGN UP0, UR5, UR5 ;  /* 0x00000005000575e3 */ /* 0x000ea40008000800 */
[----:B--2---:R-:W-:Y:S01]  /*36b0*/  MOV R4, UR5 ;  /* 0x0000000500047c02 */ /* 0x004fe20008000f00 */
[----:B------:R-:W-:Y:S05]  /*36c0*/  BRA.U !UP0, `(.L_x_63) ;  /* 0xfffffffd08e87547 */ /* 0x000fea000b83ffff */
.L_x_62:
[-C--:B------:R-:W-:Y:S02]  /*36d0*/  SHF.L.U32 R3, R3, R4.reuse, RZ ;  /* 0x0000000403037219 */ /* 0x080fe400000006ff */
[----:B------:R-:W-:Y:S01]  /*36e0*/  SHF.L.U32 R2, R2, R4, RZ ;  /* 0x0000000402027219 */ /* 0x000fe200000006ff */
[----:B------:R-:W-:Y:S02]  /*36f0*/  IMAD.SHL.U32 R4, R4, 0x20, RZ ;  /* 0x0000002004047824 */ /* 0x000fe400078e00ff */
[----:B------:R2:W-:Y:S04]  /*3700*/  ATOMS.OR RZ, [UR4+0x14], R3 ;  /* 0x00001403ffff798c */ /* 0x0005e8000b000004 */
[----:B------:R2:W-:Y:S04]  /*3710*/  ATOMS.OR RZ, [UR4+0x18], R2 ;  /* 0x00001802ffff798c */ /* 0x0005e8000b000004 */
[----:B------:R2:W-:Y:S01]  /*3720*/  STS [UR45+0x160], R4 ;  /* 0x00016004ff007988 */ /* 0x0005e2000800082d */
[----:B------:R-:W-:Y:S05]  /*3730*/  BRA `(.L_x_61) ;  /* 0x0000000000107947 */ /* 0x000fea0003800000 */
.L_x_60:
[----:B------:R-:W-:-:S05]  /*3740*/  MOV R2, 0xffffffff ;  /* 0xffffffff00027802 */ /* 0x000fca0000000f00 */
[----:B------:R2:W-:Y:S02]  /*3750*/  STS [UR45+0x160], R2 ;  /* 0x00016002ff007988 */ /* 0x0005e4000800082d */
[----:B--2---:R-:W-:Y:S02]  /*3760*/  MOV R2, 0x3780 ;  /* 0x0000378000027802 */ /* 0x004fe40000000f00 */
[----:B-1---5:R-:W-:Y:S05]  /*3770*/  CALL.REL.NOINC `($__internal_1_$__cuda_sm10x_tcgen05_guardrail_trap_phase_invalid_during_alloc) ;  /* 0x0000005000b07944 */ /* 0x022fea0003c00000 */
.L_x_61:
[----:B------:R-:W-:Y:S05]  /*3780*/  WARPSYNC.ALL ;  /* 0x0000000000007948 */ /* 0x000fea0003800000 */
[----:B------:R-:W3:Y:S01]  /*3790*/  S2UR UR7, SR_CgaCtaId ;  /* 0x00000000000779c3 */ /* 0x000ee20000008800 */
[----:B------:R-:W-:Y:S01]  /*37a0*/  UMOV UR4, 0x400 ;  /* 0x0000040000047882 */ /* 0x000fe20000000000 */
[----:B------:R-:W-:-:S06]  /*37b0*/  NOP ;  /* 0x0000000000007918 */ /* 0x000fcc0000000000 */
[----:B------:R-:W-:Y:S06]  /*37c0*/  BAR.ARV 0x6, 0xa0 ;  /* 0x0182800000007b1d */ /* 0x000fec0000002000 */
[----:B------:R-:W4:Y:S01]  /*37d0*/  LDCU UR5, c[0x0][0x390] ;  /* 0x00007200ff0577ac */ /* 0x000f220008000800 */
[----:B------:R-:W-:Y:S01]  /*37e0*/  LOP3.LUT R0, R0, 0xffff, RZ, 0xc0, !PT ;  /* 0x0000ffff00007812 */ /* 0x000fe200078ec0ff */
[----:B------:R-:W-:Y:S02]  /*37f0*/  IMAD.MOV.U32 R11, RZ, RZ, 0x1 ;  /* 0x00000001ff0b7424 */ /* 0x000fe400078e00ff */
[----:B------:R-:W-:Y:S01]  /*3800*/  IMAD.MOV.U32 R10, RZ, RZ, RZ ;  /* 0x000000ffff0a7224 */ /* 0x000fe200078e00ff */
[----:B------:R-:W-:Y:S01]  /*3810*/  R2UR UR10, R0 ;  /* 0x00000000000a72ca */ /* 0x000fe200000e0000 */
[----:B------:R-:W-:Y:S01]  /*3820*/  IMAD.MOV.U32 R8, RZ, RZ, RZ ;  /* 0x000000ffff087224 */ /* 0x000fe200078e00ff */
[----:B------:R-:W-:Y:S01]  /*3830*/  UMOV UR17, URZ ;  /* 0x000000ff00117c82 */ /* 0x000fe20008000000 */
[----:B------:R-:W-:Y:S01]  /*3840*/  UMOV UR16, URZ ;  /* 0x000000ff00107c82 */ /* 0x000fe20008000000 */
[----:B------:R-:W-:Y:S01]  /*3850*/  UMOV UR26, 0x0 ;  /* 0x00000000001a7882 */ /* 0x000fe20000000000 */
[----:B---3--:R-:W-:Y:S01]  /*3860*/  ULEA UR7, UR7, UR4, 0x18 ;  /* 0x0000000407077291 */ /* 0x008fe2000f8ec0ff */
[----:B------:R-:W3:Y:S03]  /*3870*/  LDCU UR4, c[0x0][0x390] ;  /* 0x00007200ff0477ac */ /* 0x000ee60008000800 */
[----:B------:R-:W-:-:S02]  /*3880*/  UIADD3 UR19, UPT, UPT, UR7, 0x3400, URZ ;  /* 0x0000340007137890 */ /* 0x000fc4000fffe0ff */
[----:B----4-:R-:W-:-:S03]  /*3890*/  UIADD3 UR5, UPT, UPT, UR5, 0x3f, URZ ;  /* 0x0000003f05057890 */ /* 0x010fc6000fffe0ff */
[----:B--2---:R-:W2:Y:S01]  /*38a0*/  LDS R2, [UR7+0x160] ;  /* 0x00016007ff027984 */ /* 0x004ea20008000800 */
[----:B------:R-:W-:Y:S02]  /*38b0*/  UIADD3 UR18, UPT, UPT, UR7, 0x1d400, URZ ;  /* 0x0001d40007127890 */ /* 0x000fe4000fffe0ff */
[----:B------:R-:W-:Y:S02]  /*38c0*/  USHF.R.S32.HI UR6, URZ, 0x1f, UR5 ;  /* 0x0000001fff067899 */ /* 0x000fe40008011405 */
[----:B------:R-:W-:Y:S02]  /*38d0*/  USHF.R.U32.HI UR19, URZ, 0x4, UR19 ;  /* 0x00000004ff137899 */ /* 0x000fe40008011613 */
[----:B------:R-:W-:Y:S02]  /*38e0*/  ULEA.HI UR6, UR6, UR5, URZ, 0x6 ;  /* 0x0000000506067291 */ /* 0x000fe4000f8f30ff */
[----:B------:R-:W-:Y:S02]  /*38f0*/  UIADD3 UR5, UPT, UPT, UR7, 0x118, URZ ;  /* 0x0000011807057890 */ /* 0x000fe4000fffe0ff */
[----:B------:R-:W-:-:S02]  /*3900*/  USHF.R.S32.HI UR6, URZ, 0x6, UR6 ;  /* 0x00000006ff067899 */ /* 0x000fc40008011406 */
[----:B------:R-:W-:Y:S02]  /*3910*/  USHF.R.U32.HI UR18, URZ, 0x4, UR18 ;  /* 0x00000004ff127899 */ /* 0x000fe40008011612 */
[----:B------:R-:W-:Y:S01]  /*3920*/  UISETP.LT.AND UP0, UPT, UR6, 0x1, UPT ;  /* 0x000000010600788c */ /* 0x000fe2000bf01270 */
[----:B------:R-:W-:Y:S01]  /*3930*/  UMOV UR27, 0x4118490 ;  /* 0x04118490001b7882 */ /* 0x000fe20000000000 */
[----:B------:R-:W-:Y:S02]  /*3940*/  UPRMT UR5, URZ, 0x654, UR5 ;  /* 0x00000654ff057896 */ /* 0x000fe40008000005 */
[----:B------:R-:W-:Y:S02]  /*3950*/  USEL UR11, UR6, 0x1, !UP0 ;  /* 0x00000001060b7887 */ /* 0x000fe4000c000000 */
[----:B------:R-:W-:Y:S02]  /*3960*/  ULOP3.LUT UR19, UR19, 0x3fff, URZ, 0xc0, !UPT ;  /* 0x00003fff13137892 */ /* 0x000fe4000f8ec0ff */
[----:B------:R-:W-:-:S02]  /*3970*/  ULOP3.LUT UR18, UR18, 0x3fff, URZ, 0xc0, !UPT ;  /* 0x00003fff12127892 */ /* 0x000fc4000f8ec0ff */
[----:B------:R-:W-:Y:S02]  /*3980*/  UIADD3 UR11, UPT, UPT, -UR11, URZ, URZ ;  /* 0x000000ff0b0b7290 */ /* 0x000fe4000fffe1ff */
[----:B---3--:R-:W-:Y:S01]  /*3990*/  UISETP.GE.AND UP3, UPT, UR4, 0x1, UPT ;  /* 0x000000010400788c */ /* 0x008fe2000bf66270 */
[----:B------:R-:W-:Y:S01]  /*39a0*/  UMOV UR24, 0x0 ;  /* 0x0000000000187882 */ /* 0x000fe20000000000 */
[----:B------:R-:W-:Y:S01]  /*39b0*/  UMOV UR25, 0x4118490 ;  /* 0x0411849000197882 */ /* 0x000fe20000000000 */
[----:B------:R-:W-:Y:S01]  /*39c0*/  UMOV UR22, 0x0 ;  /* 0x0000000000167882 */ /* 0x000fe20000000000 */
[----:B------:R-:W-:Y:S01]  /*39d0*/  UMOV UR23, 0x4118490 ;  /* 0x0411849000177882 */ /* 0x000fe20000000000 */
[----:B------:R-:W-:Y:S01]  /*39e0*/  UMOV UR20, 0x0 ;  /* 0x0000000000147882 */ /* 0x000fe20000000000 */
[----:B------:R-:W-:Y:S01]  /*39f0*/  UMOV UR21, 0x4118490 ;  /* 0x0411849000157882 */ /* 0x000fe20000000000 */
[C---:B--2---:R-:W-:Y:S01]  /*3a00*/  VIADD R5, R2.reuse, 0x40 ;  /* 0x0000004002057836 */ /* 0x044fe20000000000 */
[----:B------:R-:W-:-:S04]  /*3a10*/  LOP3.LUT R4, R2, 0xffff, RZ, 0xc0, !PT ;  /* 0x0000ffff02047812 */ /* 0x000fc800078ec0ff */
[----:B------:R-:W-:-:S05]  /*3a20*/  LOP3.LUT R5, R5, 0xffff, RZ, 0xc0, !PT ;  /* 0x0000ffff05057812 */ /* 0x000fca00078ec0ff */
[----:B------:R2:W-:Y:S02]  /*3a30*/  STL.64 [R1], R4 ;  /* 0x0000000401007387 */ /* 0x0005e40000100a00 */
.L_x_70:
[----:B--2---:R-:W-:-:S04]  /*3a40*/  SHF.L.U32 R3, R10, 0x1f, RZ ;  /* 0x0000001f0a037819 */ /* 0x004fc800000006ff */
[----:B---3--:R-:W3:Y:S02]  /*3a50*/  SYNCS.PHASECHK.TRANS64.TRYWAIT P0, [UR7+0x110], R3 ;  /* 0x00011003ff0075a7 */ /* 0x008ee40008001107 */
[----:B---3--:R-:W-:Y:S05]  /*3a60*/  @!P0 BRA `(.L_x_64) ;  /* 0x00000048008c8947 */ /* 0x008fea0003800000 */
.L_x_157:
[----:B--2---:R-:W2:Y:S01]  /*3a70*/  LDS.128 R4, [UR7+0x150] ;  /* 0x00015007ff047984 */ /* 0x004ea20008000c00 */
[----:B------:R-:W-:Y:S01]  /*3a80*/  ULEA UR9, UR17, UR7, 0x3 ;  /* 0x0000000711097291 */ /* 0x000fe2000f8e18ff */
[----:B---3--:R-:W-:Y:S01]  /*3a90*/  SHF.L.U32 R3, R11, 0x1f, RZ ;  /* 0x0000001f0b037819 */ /* 0x008fe200000006ff */
[----:B------:R-:W-:Y:S01]  /*3aa0*/  @!PT LDS RZ, [RZ] ;  /* 0x00000000fffff984 */ /* 0x000fe20000000800 */
[----:B------:R-:W-:Y:S01]  /*3ab0*/  @!PT LDS RZ, [RZ] ;  /* 0x00000000fffff984 */ /* 0x000fe20000000800 */
[----:B------:R-:W-:Y:S01]  /*3ac0*/  @!PT LDS RZ, [RZ] ;  /* 0x00000000fffff984 */ /* 0x000fe20000000800 */
[----:B------:R-:W-:Y:S01]  /*3ad0*/  @!PT LDS RZ, [RZ] ;  /* 0x00000000fffff984 */ /* 0x000fe20000000800 */
[----:B------:R3:W-:Y:S06]  /*3ae0*/  MEMBAR.ALL.CTA ;  /* 0x0000000000007992 */ /* 0x0007ec0000008000 */
[----:B---3--:R-:W3:Y:S02]  /*3af0*/  FENCE.VIEW.ASYNC.S ;  /* 0x00000000000073c6 */ /* 0x008ee40000000000 */
[----:B---3--:R-:W-:Y:S01]  /*3b00*/  SYNCS.ARRIVE.TRANS64.RED.A1T0 RZ, [UR5], RZ ;  /* 0x000000ffffff79a7 */ /* 0x008fe20008100405 */
[----:B------:R-:W3:Y:S02]  /*3b10*/  SYNCS.PHASECHK.TRANS64.TRYWAIT P0, [UR9+0x130], R3 ;  /* 0x00013003ff0075a7 */ /* 0x000ee40008001109 */
[----:B--23--:R-:W-:Y:S05]  /*3b20*/  @!P0 BRA `(.L_x_65) ;  /* 0x0000004800748947 */ /* 0x00cfea0003800000 */
.L_x_159:
[----:B------:R-:W-:Y:S05]  /*3b30*/  BRA.U !UP3, `(.L_x_66) ;  /* 0x000000010bf47547 */ /* 0x000fea000b800000 */
[----:B--2---:R-:W-:Y:S01]  /*3b40*/  IMAD.U32 R0, RZ, RZ, UR17 ;  /* 0x00000011ff007e24 */ /* 0x004fe2000f8e00ff */
[----:B------:R-:W-:-:S04]  /*3b50*/  ULEA UR4, UR16, UR7, 0x3 ;  /* 0x0000000710047291 */ /* 0x000fc8000f8e18ff */
[----:B------:R-:W-:Y:S02]  /*3b60*/  LEA R3, R0, R1, 0x2 ;  /* 0x0000000100037211 */ /* 0x000fe400078e10ff */
[----:B------:R-:W-:-:S04]  /*3b70*/  SHF.L.U32 R0, R8, 0x1f, RZ ;  /* 0x0000001f08007819 */ /* 0x000fc800000006ff */
[----:B------:R-:W5:Y:S01]  /*3b80*/  LDL R3, [R3] ;  /* 0x0000000003037983 */ /* 0x000f620000100800 */
[----:B------:R2:W3:Y:S01]  /*3b90*/  SYNCS.PHASECHK.TRANS64.TRYWAIT P2, [UR4], R0 ;  /* 0x00000000ff0075a7 */ /* 0x0004e20008041104 */
[----:B------:R-:W-:Y:S01]  /*3ba0*/  UPLOP3.LUT UP4, UPT, UPT, UPT, UPT, 0x40, 0x4 ;  /* 0x000000000004789c */ /* 0x000fe20003f8e870 */
[----:B------:R-:W-:Y:S01]  /*3bb0*/  UMOV UR15, UR11 ;  /* 0x0000000b000f7c82 */ /* 0x000fe20008000000 */
[----:B------:R-:W-:Y:S01]  /*3bc0*/  UMOV UR14, UR6 ;  /* 0x00000006000e7c82 */ /* 0x000fe20008000000 */
[----:B------:R-:W-:-:S08]  /*3bd0*/  UMOV UR13, UR16 ;  /* 0x00000010000d7c82 */ /* 0x000fd00008000000 */
.L_x_69:
[----:B------:R-:W-:Y:S02]  /*3be0*/  UIADD3 UR15, UPT, UPT, UR15, 0x1, URZ ;  /* 0x000000010f0f7890 */ /* 0x000fe4000fffe0ff */
[----:B----4-:R-:W-:Y:S02]  /*3bf0*/  ULEA UR8, UR13, UR7, 0x3 ;  /* 0x000000070d087291 */ /* 0x010fe4000f8e18ff */
[----:B------:R-:W-:Y:S01]  /*3c00*/  UISETP.NE.AND UP0, UPT, UR15, URZ, UPT ;  /* 0x000000ff0f00728c */ /* 0x000fe2000bf05270 */
[----:B--23--:R-:W-:Y:S10]  /*3c10*/  @P2 BRA `(.L_x_67) ;  /* 0x00000000000c2947 */ /* 0x00cff40003800000 */
[----:B------:R-:W-:Y:S04]  /*3c20*/  SHF.L.U32 R9, R8, 0x1f, RZ ;  /* 0x0000001f08097819 */ /* 0x000fe800000006ff */
[----:B------:R-:W3:Y:S02]  /*3c30*/  SYNCS.PHASECHK.TRANS64.TRYWAIT P0, [UR8], R9 ;  /* 0x00000009ff0075a7 */ /* 0x000ee40008001108 */
[----:B---3--:R-:W-:Y:S05]  /*3c40*/  @!P0 BRA `(.L_x_68) ;  /* 0x0000004800448947 */ /* 0x008fea0003800000 */
.L_x_67:
[----:B------:R-:W-:Y:S01]  /*3c50*/  UISETP.NE.AND UP1, UPT, UR14, 0x1, UPT ;  /* 0x000000010e00788c */ /* 0x000fe2000bf25270 */
[----:B------:R-:W-:Y:S01]  /*3c60*/  PLOP3.LUT P2, PT, PT, PT, PT, 0x80, 0x8 ;  /* 0x000000000008781c */ /* 0x000fe20003f4f070 */
[----:B------:R-:W-:Y:S01]  /*3c70*/  UIADD3 UR16, UPT, UPT, UR13, 0x1, URZ ;  /* 0x000000010d107890 */ /* 0x000fe2000fffe0ff */
[----:B------:R-:W-:Y:S03]  /*3c80*/  ELECT P1, URZ, PT ;  /* 0x0000000000ff782f */ /* 0x000fe60003820000 */
[----:B------:R-:W-:Y:S01]  /*3c90*/  UISETP.NE.AND UP2, UPT, UR16, 0xd, UPT ;  /* 0x0000000d1000788c */ /* 0x000fe2000bf45270 */
[----:B------:R-:W-:Y:S01]  /*3ca0*/  PLOP3.LUT P0, PT, PT, PT, UP1, 0x80, 0x8 ;  /* 0x000000000008781c */ /* 0x000fe20003f0f018 */
[----:B------:R-:W-:Y:S02]  /*3cb0*/  ULEA UR28, UR13, UR19, 0x9 ;  /* 0x000000130d1c7291 */ /* 0x000fe4000f8e48ff */
[----:B------:R-:W-:Y:S02]  /*3cc0*/  USEL UR12, URZ, 0x1, UP2 ;  /* 0x00000001ff0c7887 */ /* 0x000fe40009000000 */
[----:B------:R-:W-:Y:S02]  /*3cd0*/  USEL UR16, UR16, URZ, UP2 ;  /* 0x000000ff10107287 */ /* 0x000fe40009000000 */
[----:B------:R-:W-:Y:S02]  /*3ce0*/  ULEA UR30, UR13, UR18, 0x9 ;  /* 0x000000120d1e7291 */ /* 0x000fe4000f8e48ff */
[----:B------:R-:W-:Y:S01]  /*3cf0*/  @UP1 ULEA UR4, UR16, UR7, 0x3 ;  /* 0x0000000710041291 */ /* 0x000fe2000f8e18ff */
[----:B------:R-:W-:Y:S01]  /*3d00*/  LOP3.LUT R8, R8, UR12, RZ, 0x3c, !PT ;  /* 0x0000000c08087c12 */ /* 0x000fe2000f8e3cff */
[----:B------:R-:W-:Y:S02]  /*3d10*/  UIADD3 UR38, UPT, UPT, UR28, 0x80, URZ ;  /* 0x000000801c267890 */ /* 0x000fe4000fffe0ff */
[----:B------:R-:W-:Y:S01]  /*3d20*/  UIADD3 UR36, UPT, UPT, UR30, 0x80, URZ ;  /* 0x000000801e247890 */ /* 0x000fe2000fffe0ff */
[----:B--2---:R-:W-:Y:S01]  /*3d30*/  @P0 SHF.L.U32 R0, R8, 0x1f, RZ ;  /* 0x0000001f08000819 */ /* 0x004fe200000006ff */
[----:B------:R-:W-:Y:S02]  /*3d40*/  UIADD3 UR34, UPT, UPT, UR28, 0x100, URZ ;  /* 0x000001001c227890 */ /* 0x000fe4000fffe0ff */
[----:B------:R-:W-:Y:S01]  /*3d50*/  UIADD3 UR32, UPT, UPT, UR30, 0x100, URZ ;  /* 0x000001001e207890 */ /* 0x000fe2000fffe0ff */
[----:B------:R4:W2:Y:S01]  /*3d60*/  @P0 SYNCS.PHASECHK.TRANS64.TRYWAIT P2, [UR4], R0 ;  /* 0x00000000ff0005a7 */ /* 0x0008a20008041104 */
[----:B------:R-:W-:Y:S02]  /*3d70*/  ELECT P0, URZ, PT ;  /* 0x0000000000ff782f */ /* 0x000fe40003800000 */
[C---:B-----5:R-:W-:Y:S01]  /*3d80*/  @P1 R2UR.BROADCAST UR4, R3.reuse ;  /* 0x00000000030412ca */ /* 0x060fe200008e0000 */
[----:B------:R-:W-:Y:S10]  /*3d90*/  UIADD3 UR8, UPT, UPT, UR8, 0x68, URZ ;  /* 0x0000006808087890 */ /* 0x000ff4000fffe0ff */
[C---:B------:R-:W-:Y:S02]  /*3da0*/  @P0 R2UR.BROADCAST UR12, R3.reuse ;  /* 0x00000000030c02ca */ /* 0x040fe400008e0000 */
[----:B------:R-:W-:Y:S01]  /*3db0*/  ELECT P0, URZ, PT ;  /* 0x0000000000ff782f */ /* 0x000fe20003800000 */
[----:B------:R-:W-:Y:S01]  /*3dc0*/  UIADD3 UR14, UPT, UPT, UR14, -0x1, URZ ;  /* 0xffffffff0e0e7890 */ /* 0x000fe2000fffe0ff */
[----:B------:R-:W-:Y:S01]  /*3dd0*/  UMOV UR29, 0x40004040 ;  /* 0x40004040001d7882 */ /* 0x000fe20000000000 */
[----:B------:R-:W-:Y:S01]  /*3de0*/  UMOV UR31, 0x40004040 ;  /* 0x40004040001f7882 */ /* 0x000fe20000000000 */
[----:B------:R-:W-:Y:S01]  /*3df0*/  UMOV UR39, 0x40004040 ;  /* 0x4000404000277882 */ /* 0x000fe20000000000 */
[----:B------:R-:W-:Y:S01]  /*3e00*/  UMOV UR37, 0x40004040 ;  /* 0x4000404000257882 */ /* 0x000fe20000000000 */
[----:B------:R-:W-:Y:S01]  /*3e10*/  UMOV UR35, 0x40004040 ;  /* 0x4000404000237882 */ /* 0x000fe20000000000 */
[----:B------:R-:W-:Y:S01]  /*3e20*/  UMOV UR33, 0x40004040 ;  /* 0x4000404000217882 */ /* 0x000fe20000000000 */
[----:B------:R3:W-:Y:S01]  /*3e30*/  UTCHMMA gdesc[UR28], gdesc[UR30], tmem[UR4], tmem[UR26], idesc[UR27], UP4 ;  /* 0x00ff1a1e1c0075ea */ /* 0x0007e2000a000004 */
[----:B------:R-:W-:Y:S02]  /*3e40*/  UPLOP3.LUT UP4, UPT, UPT, UPT, UPT, 0x80, 0x8 ;  /* 0x000000000008789c */ /* 0x000fe40003f8f070 */
[----:B------:R1:W-:Y:S01]  /*3e50*/  UTCHMMA gdesc[UR38], gdesc[UR36], tmem[UR12], tmem[UR24], idesc[UR25], UPT ;  /* 0x00ff1824260075ea */ /* 0x0003e2000b80000c */
[----:B------:R-:W-:Y:S01]  /*3e60*/  UMOV UR13, UR16 ;  /* 0x00000010000d7c82 */ /* 0x000fe20008000000 */
[----:B---3--:R-:W-:Y:S01]  /*3e70*/  UIADD3 UR28, UPT, UPT, UR28, 0x180, URZ ;  /* 0x000001801c1c7890 */ /* 0x008fe2000fffe0ff */
[C---:B------:R-:W-:Y:S02]  /*3e80*/  @P0 R2UR.BROADCAST UR4, R3.reuse ;  /* 0x00000000030402ca */ /* 0x040fe400008e0000 */
[----:B------:R-:W-:Y:S11]  /*3e90*/  ELECT P0, URZ, PT ;  /* 0x0000000000ff782f */ /* 0x000ff60003800000 */
[----:B------:R-:W-:Y:S02]  /*3ea0*/  @!UPT UIADD3 URZ, UPT, UPT, URZ, URZ, URZ ;  /* 0x000000fffffff290 */ /* 0x000fe4000fffe0ff */
[----:B-1----:R-:W-:Y:S01]  /*3eb0*/  @P0 R2UR.BROADCAST UR12, R3 ;  /* 0x00000000030c02ca */ /* 0x002fe200008e0000 */
[----:B------:R-:W-:Y:S01]  /*3ec0*/  UIADD3 UR30, UPT, UPT, UR30, 0x180, URZ ;  /* 0x000001801e1e7890 */ /* 0x000fe2000fffe0ff */
[----:B------:R4:W-:Y:S11]  /*3ed0*/  UTCHMMA gdesc[UR34], gdesc[UR32], tmem[UR4], tmem[UR22], idesc[UR23], UPT ;  /* 0x00ff1620220075ea */ /* 0x0009f6000b800004 */
[----:B------:R4:W-:Y:S01]  /*3ee0*/  UTCHMMA gdesc[UR28], gdesc[UR30], tmem[UR12], tmem[UR20], idesc[UR21], UPT ;  /* 0x00ff141e1c0075ea */ /* 0x0009e2000b80000c */
[----:B------:R4:W-:Y:S01]  /*3ef0*/  UTCBAR.MULTICAST [UR8], URZ, UR10 ;  /* 0x000000ff080073e9 */ /* 0x0009e2000800080a */
[----:B------:R-:W-:Y:S05]  /*3f00*/  BRA.U UP0, `(.L_x_69) ;  /* 0xfffffffd00347547 */ /* 0x000fea000b83ffff */
.L_x_66:
[----:B------:R-:W-:Y:S01]  /*3f10*/  UIADD3 UR17, UPT, UPT, UR17, 0x1, URZ ;  /* 0x0000000111117890 */ /* 0x000fe2000fffe0ff */
[----:B------:R-:W-:Y:S01]  /*3f20*/  LOP3.LUT P0, RZ, R6, 0x1, RZ, 0xc0, !PT ;  /* 0x0000000106ff7812 */ /* 0x000fe2000780c0ff */
[----:B------:R-:W-:Y:S01]  /*3f30*/  UIADD3 UR9, UPT, UPT, UR9, 0x120, URZ ;  /* 0x0000012009097890 */ /* 0x000fe2000fffe0ff */
[----:B------:R-:W-:Y:S01]  /*3f40*/  LOP3.LUT R10, R10, 0x1, RZ, 0x3c, !PT ;  /* 0x000000010a0a7812 */ /* 0x000fe200078e3cff */
[----:B------:R-:W-:-:S04]  /*3f50*/  UISETP.NE.AND UP0, UPT, UR17, 0x2, UPT ;  /* 0x000000021100788c */ /* 0x000fc8000bf05270 */
[----:B----4-:R-:W-:Y:S02]  /*3f60*/  USEL UR4, URZ, 0x1, UP0 ;  /* 0x00000001ff047887 */ /* 0x010fe40008000000 */
[----:B------:R-:W-:Y:S01]  /*3f70*/  USEL UR17, UR17, URZ, UP0 ;  /* 0x000000ff11117287 */ /* 0x000fe20008000000 */
[----:B------:R3:W-:Y:S03]  /*3f80*/  UTCBAR [UR9], URZ ;  /* 0x000000ff090073e9 */ /* 0x0007e600080000ff */
[----:B------:R-:W-:Y:S01]  /*3f90*/  LOP3.LUT R11, R11, UR4, RZ, 0x3c, !PT ;  /* 0x000000040b0b7c12 */ /* 0x000fe2000f8e3cff */
[----:B------:R-:W-:Y:S07]  /*3fa0*/  @P0 BRA `(.L_x_70) ;  /* 0xfffffff800a40947 */ /* 0x000fee000383ffff */
[----:B------:R-:W4:Y:S01]  /*3fb0*/  S2UR UR4, SR_CgaCtaId ;  /* 0x00000000000479c3 */ /* 0x000f220000008800 */
[----:B------:R-:W-:Y:S01]  /*3fc0*/  ELECT P0, URZ, PT ;  /* 0x0000000000ff782f */ /* 0x000fe20003800000 */
[----:B--2---:R-:W-:Y:S01]  /*3fd0*/  IMAD.MOV.U32 R0, RZ, RZ, 0x1 ;  /* 0x00000001ff007424 */ /* 0x004fe200078e00ff */
[----:B------:R-:W-:Y:S01]  /*3fe0*/  UIADD3 UR7, UPT, UPT, UR7, 0x130, URZ ;  /* 0x0000013007077890 */ /* 0x000fe2000fffe0ff */
[----:B------:R-:W-:Y:S01]  /*3ff0*/  SHF.L.U32 R3, R11, 0x1f, RZ ;  /* 0x0000001f0b037819 */ /* 0x000fe200000006ff */
[----:B------:R-:W-:-:S03]  /*4000*/  UMOV UR5, 0x40 ;  /* 0x0000004000057882 */ /* 0x000fc60000000000 */
[----:B------:R-:W-:Y:S01]  /*4010*/  UVIRTCOUNT.DEALLOC.SMPOOL 0x80 ;  /* 0x000000800000784c */ /* 0x000fe20000000000 */
[----:B----4-:R-:W-:Y:S02]  /*4020*/  ULEA UR4, UR4, UR5, 0x18 ;  /* 0x0000000504047291 */ /* 0x010fe4000f8ec0ff */
[----:B------:R-:W-:-:S07]  /*4030*/  ULEA UR5, UR17, UR7, 0x3 ;  /* 0x0000000711057291 */ /* 0x000fce000f8e18ff */
[----:B------:R2:W-:Y:S02]  /*4040*/  @P0 STS.U8 [UR4+0x1c], R0 ;  /* 0x00001c00ff000988 */ /* 0x0005e40008000004 */
[----:B------:R-:W4:Y:S02]  /*4050*/  SYNCS.PHASECHK.TRANS64.TRYWAIT P0, [UR5], R3 ;  /* 0x00000003ff0075a7 */ /* 0x000f240008001105 */
[----:B--2-4-:R-:W-:Y:S05]  /*4060*/  @!P0 BRA `(.L_x_71) ;  /* 0x0000004400548947 */ /* 0x014fea0003800000 */
.L_x_162:
[----:B------:R-:W-:-:S04]  /*4070*/  UIADD3 UR6, UPT, UPT, UR17, 0x1, URZ ;  /* 0x0000000111067890 */ /* 0x000fc8000fffe0ff */
[----:B------:R-:W-:-:S04]  /*4080*/  UISETP.NE.AND UP0, UPT, UR6, 0x2, UPT ;  /* 0x000000020600788c */ /* 0x000fc8000bf05270 */
[----:B------:R-:W-:Y:S02]  /*4090*/  USEL UR5, URZ, 0x1, UP0 ;  /* 0x00000001ff057887 */ /* 0x000fe40008000000 */
[----:B------:R-:W-:-:S04]  /*40a0*/  USEL UR6, UR6, URZ, UP0 ;  /* 0x000000ff06067287 */ /* 0x000fc80008000000 */
[----:B------:R-:W-:Y:S01]  /*40b0*/  ULEA UR6, UR6, UR7, 0x3 ;  /* 0x0000000706067291 */ /* 0x000fe2000f8e18ff */
[----:B--2---:R-:W-:-:S04]  /*40c0*/  LOP3.LUT R3, R11, UR5, RZ, 0x3c, !PT ;  /* 0x000000050b037c12 */ /* 0x004fc8000f8e3cff */
[----:B------:R-:W-:-:S04]  /*40d0*/  SHF.L.U32 R3, R3, 0x1f, RZ ;  /* 0x0000001f03037819 */ /* 0x000fc800000006ff */
[----:B------:R-:W2:Y:S02]  /*40e0*/  SYNCS.PHASECHK.TRANS64.TRYWAIT P0, [UR6], R3 ;  /* 0x00000003ff0075a7 */ /* 0x000ea40008001106 */
[----:B--2---:R-:W-:Y:S05]  /*40f0*/  @!P0 BRA `(.L_x_72) ;  /* 0x0000004400488947 */ /* 0x004fea0003800000 */
.L_x_164:
[----:B------:R-:W-:Y:S01]  /*4100*/  NOP ;  /* 0x0000000000007918 */ /* 0x000fe20000000000 */
[----:B--2---:R-:W2:Y:S01]  /*4110*/  LDS R0, [UR4+0x14] ;  /* 0x00001404ff007984 */ /* 0x004ea20008000800 */
[----:B------:R-:W-:Y:S01]  /*4120*/  LOP3.LUT R2, R2, 0xffff, RZ, 0xc0, !PT ;  /* 0x0000ffff02027812 */ /* 0x000fe200078ec0ff */
[----:B------:R-:W-:Y:S02]  /*4130*/  IMAD.MOV.U32 R3, RZ, RZ, 0xffff ;  /* 0x0000ffffff037424 */ /* 0x000fe400078e00ff */
[----:B------:R-:W-:Y:S01]  /*4140*/  IMAD.MOV.U32 R5, RZ, RZ, 0x1 ;  /* 0x00000001ff057424 */ /* 0x000fe200078e00ff */
[----:B------:R-:W-:-:S04]  /*4150*/  SHF.R.U32.HI R2, RZ, 0x5, R2 ;  /* 0x00000005ff027819 */ /* 0x000fc80000011602 */
[-C--:B------:R-:W-:Y:S02]  /*4160*/  SHF.L.U32 R3, R3, R2.reuse, RZ ;  /* 0x0000000203037219 */ /* 0x080fe400000006ff */
[----:B------:R-:W-:Y:S02]  /*4170*/  SHF.L.U32 R5, R5, R2, RZ ;  /* 0x0000000205057219 */ /* 0x000fe400000006ff */
[----:B--2---:R-:W-:-:S04]  /*4180*/  LOP3.LUT R0, R0, R3, RZ, 0xc0, !PT ;  /* 0x0000000300007212 */ /* 0x004fc800078ec0ff */
[----:B------:R-:W-:-:S13]  /*4190*/  ISETP.NE.AND P0, PT, R0, R3, PT ;  /* 0x000000030000720c */ /* 0x000fda0003f05270 */
[----:B------:R-:W-:Y:S05]  /*41a0*/  @P0 BRA `(.L_x_73) ;  /* 0x00000000005c0947 */ /* 0x000fea0003800000 */
[----:B------:R-:W2:Y:S02]  /*41b0*/  LDS R0, [UR4+0x18] ;  /* 0x00001804ff007984 */ /* 0x000ea40008000800 */
[----:B--2---:R-:W-:-:S04]  /*41c0*/  LOP3.LUT R0, R0, R5, RZ, 0xc0, !PT ;  /* 0x0000000500007212 */ /* 0x004fc800078ec0ff */
[----:B------:R-:W-:-:S13]  /*41d0*/  ISETP.NE.AND P0, PT, R0, R5, PT ;  /* 0x000000050000720c */ /* 0x000fda0003f05270 */
[----:B------:R-:W-:Y:S05]  /*41e0*/  @P0 BRA `(.L_x_74) ;  /* 0x0000000000400947 */ /* 0x000fea0003800000 */
[----:B------:R-:W-:Y:S01]  /*41f0*/  R2UR UR8, R3 ;  /* 0x00000000030872ca */ /* 0x000fe200000e0000 */
[----:B------:R-:W2:Y:S01]  /*4200*/  S2R R2, SR_LANEID ;  /* 0x0000000000027919 */ /* 0x000ea20000000000 */
[----:B------:R-:W-:Y:S01]  /*4210*/  LOP3.LUT R5, RZ, R5, RZ, 0x33, !PT ;  /* 0x00000005ff057212 */ /* 0x000fe200078e33ff */
[----:B------:R-:W-:Y:S02]  /*4220*/  VOTEU.ANY UR7, UPT, PT ;  /* 0x0000000000077886 */ /* 0x000fe400038e0100 */
[----:B------:R-:W-:Y:S01]  /*4230*/  UFLO.U32 UR7, UR7 ;  /* 0x00000007000772bd */ /* 0x000fe200080e0000 */
[----:B------:R-:W4:Y:S07]  /*4240*/  REDUX UR5, R5 ;  /* 0x00000000050573c4 */ /* 0x000f2e0000000000 */
[----:B------:R-:W-:-:S06]  /*4250*/  ULOP3.LUT UR8, URZ, UR8, URZ, 0x33, !UPT ;  /* 0x00000008ff087292 */ /* 0x000fcc000f8e33ff */
[----:B------:R-:W-:-:S04]  /*4260*/  IMAD.U32 R0, RZ, RZ, UR8 ;  /* 0x00000008ff007e24 */ /* 0x000fc8000f8e00ff */
[----:B------:R-:W1:Y:S02]  /*4270*/  REDUX UR6, R0 ;  /* 0x00000000000673c4 */ /* 0x000e640000000000 */
[----:B------:R1:W-:Y:S01]  /*4280*/  UTCATOMSWS.AND URZ, UR8 ;  /* 0x0000000800ff79e3 */ /* 0x0003e20008000000 */
[----:B--2---:R-:W-:Y:S01]  /*4290*/  ISETP.EQ.U32.AND P0, PT, R2, UR7, PT ;  /* 0x0000000702007c0c */ /* 0x004fe2000bf02070 */
[----:B----4-:R-:W-:Y:S02]  /*42a0*/  IMAD.U32 R2, RZ, RZ, UR5 ;  /* 0x00000005ff027e24 */ /* 0x010fe4000f8e00ff */
[----:B-1----:R-:W-:-:S10]  /*42b0*/  IMAD.U32 R3, RZ, RZ, UR6 ;  /* 0x00000006ff037e24 */ /* 0x002fd4000f8e00ff */
[----:B------:R1:W-:Y:S04]  /*42c0*/  @P0 ATOMS.AND RZ, [UR4+0x14], R3 ;  /* 0x00001403ffff098c */ /* 0x0003e8000a800004 */
[----:B------:R1:W-:Y:S01]  /*42d0*/  @P0 ATOMS.AND RZ, [UR4+0x18], R2 ;  /* 0x00001802ffff098c */ /* 0x0003e2000a800004 */
[----:B------:R-:W-:Y:S05]  /*42e0*/  BRA `(.L_x_75) ;  /* 0x0000000000147947 */ /* 0x000fea0003800000 */
.L_x_74:
[----:B------:R-:W-:Y:S02]  /*42f0*/  MOV R2, 0x4310 ;  /* 0x0000431000027802 */ /* 0x000fe40000000f00 */
[----:B-1-3-5:R-:W-:Y:S05]  /*4300*/  CALL.REL.NOINC `($__internal_0_$__cuda_sm10x_tcgen05_guardrail_trap_col_being_dealloced_not_returned_by_alloc) ;  /* 0x0000004400c07944 */ /* 0x02afea0003c00000 */
[----:B------:R-:W-:Y:S05]  /*4310*/  BRA `(.L_x_75) ;  /* 0x0000000000087947 */ /* 0x000fea0003800000 */
.L_x_73:
[----:B------:R-:W-:Y:S02]  /*4320*/  MOV R2, 0x4340 ;  /* 0x0000434000027802 */ /* 0x000fe40000000f00 */
[----:B-1-3-5:R-:W-:Y:S05]  /*4330*/  CALL.REL.NOINC `($__internal_2_$__cuda_sm10x_tcgen05_guardrail_trap_unallocated_columns_being_dealloced) ;  /* 0x0000004400cc7944 */ /* 0x02afea0003c00000 */
.L_x_75:
[----:B------:R-:W-:Y:S01]  /*4340*/  NOP ;  /* 0x0000000000007918 */ /* 0x000fe20000000000 */
[----:B---3--:R-:W-:Y:S05]  /*4350*/  EXIT ;  /* 0x000000000000794d */ /* 0x008fea0003800000 */
.L_x_59:
[----:B------:R-:W2:Y:S01]  /*4360*/  LDC R3, c[0x0][0x384] ;  /* 0x0000e100ff037b82 */ /* 0x000ea20000000800 */
[----:B------:R-:W-:Y:S01]  /*4370*/  UISETP.NE.OR UP6, UPT, UR4, 0x3, !UP6 ;  /* 0x000000030400788c */ /* 0x000fe2000f7c5670 */
[----:B--2---:R-:W-:-:S08]  /*4380*/  IADD3 R3, PT, PT, R3, 0x3f, RZ ;  /* 0x0000003f03037810 */ /* 0x004fd00007ffe0ff */
[----:B------:R-:W-:Y:S05]  /*4390*/  BRA.U UP6, `(.L_x_76) ;  /* 0x0000001106907547 */ /* 0x000fea000b800000 */
[----:B------:R-:W2:Y:S01]  /*43a0*/  LDC R24, c[0x0][0x388] ;  /* 0x0000e200ff187b82 */ /* 0x000ea20000000800 */
[----:B------:R-:W3:Y:S01]  /*43b0*/  LDCU.64 UR6, c[0x0][0x888] ;  /* 0x00011100ff0677ac */ /* 0x000ee20008000a00 */
[----:B------:R-:W-:Y:S01]  /*43c0*/  SHF.R.S32.HI R30, RZ, 0x1f, R3 ;  /* 0x0000001fff1e7819 */ /* 0x000fe20000011403 */
[----:B------:R-:W-:Y:S01]  /*43d0*/  IMAD.MOV.U32 R38, RZ, RZ, 0x1 ;  /* 0x00000001ff267424 */ /* 0x000fe200078e00ff */
[----:B------:R-:W4:Y:S02]  /*43e0*/  LDCU.64 UR4, c[0x0][0x890] ;  /* 0x00011200ff0477ac */ /* 0x000f240008000a00 */
[----:B------:R-:W-:Y:S01]  /*43f0*/  LEA.HI R30, R30, R3, RZ, 0x6 ;  /* 0x000000031e1e7211 */ /* 0x000fe200078f30ff */
[----:B------:R-:W-:Y:S01]  /*4400*/  IMAD.MOV.U32 R29, RZ, RZ, RZ ;  /* 0x000000ffff1d7224 */ /* 0x000fe200078e00ff */
[----:B------:R-:W1:Y:S01]  /*4410*/  LDC R0, c[0x0][0xb30] ;  /* 0x0002cc00ff007b82 */ /* 0x000e620000000800 */
[----:B------:R-:W-:Y:S01]  /*4420*/  UMOV UR15, 0x400 ;  /* 0x00000400000f7882 */ /* 0x000fe20000000000 */
[----:B------:R-:W-:Y:S01]  /*4430*/  IMAD.MOV.U32 R27, RZ, RZ, 0x1000 ;  /* 0x00001000ff1b7424 */ /* 0x000fe200078e00ff */
[----:B------:R-:W-:Y:S01]  /*4440*/  ULEA UR15, UR45, UR15, 0x18 ;  /* 0x0000000f2d0f7291 */ /* 0x000fe2000f8ec0ff */
[----:B------:R-:W-:Y:S01]  /*4450*/  SHF.R.S32.HI R30, RZ, 0x6, R30 ;  /* 0x00000006ff1e7819 */ /* 0x000fe2000001141e */
[----:B------:R-:W-:-:S02]  /*4460*/  USEL UR16, URZ, 0x1, UP5 ;  /* 0x00000001ff107887 */ /* 0x000fc4000a800000 */
[----:B------:R-:W-:Y:S01]  /*4470*/  UIADD3 UR14, UPT, UPT, UR15, 0x118, URZ ;  /* 0x000001180f0e7890 */ /* 0x000fe2000fffe0ff */
[----:B------:R-:W1:Y:S01]  /*4480*/  LDC R25, c[0x0][0x370] ;  /* 0x0000dc00ff197b82 */ /* 0x000e620000000800 */
[----:B------:R-:W-:Y:S02]  /*4490*/  UPLOP3.LUT UP2, UPT, UPT, UPT, UPT, 0x40, 0x4 ;  /* 0x000000000004789c */ /* 0x000fe40003f4e870 */
[----:B---3--:R-:W-:Y:S02]  /*44a0*/  UISETP.NE.U32.AND UP1, UPT, UR6, URZ, UPT ;  /* 0x000000ff0600728c */ /* 0x008fe4000bf25070 */
[----:B------:R-:W-:Y:S02]  /*44b0*/  UPRMT UR14, URZ, 0x654, UR14 ;  /* 0x00000654ff0e7896 */ /* 0x000fe4000800000e */
[----:B------:R-:W-:Y:S01]  /*44c0*/  UISETP.NE.AND.EX UP1, UPT, UR7, URZ, UPT, UP1 ;  /* 0x000000ff0700728c */ /* 0x000fe2000bf25310 */
[----:B------:R-:W3:Y:S01]  /*44d0*/  LDC R2, c[0x0][0xb0c] ;  /* 0x0002c300ff027b82 */ /* 0x000ee20000000800 */
[C---:B--2---:R-:W-:Y:S01]  /*44e0*/  R2UR UR7, R24.reuse ;  /* 0x00000000180772ca */ /* 0x044fe200000e0000 */
[----:B----4-:R-:W-:Y:S01]  /*44f0*/  UISETP.NE.U32.AND UP4, UPT, UR4, URZ, UPT ;  /* 0x000000ff0400728c */ /* 0x010fe2000bf85070 */
[----:B------:R-:W-:Y:S01]  /*4500*/  R2UR UR6, R24 ;  /* 0x00000000180672ca */ /* 0x000fe200000e0000 */
[----:B------:R-:W-:-:S02]  /*4510*/  UMOV UR17, URZ ;  /* 0x000000ff00117c82 */ /* 0x000fc40008000000 */
[----:B------:R-:W-:Y:S02]  /*4520*/  UISETP.NE.AND.EX UP4, UPT, UR5, URZ, UPT, UP4 ;  /* 0x000000ff0500728c */ /* 0x000fe4000bf85340 */
[----:B------:R-:W2:Y:S01]  /*4530*/  LDC R18, c[0x0][0xb20] ;  /* 0x0002c800ff127b82 */ /* 0x000ea20000000800 */
[----:B-1----:R-:W-:-:S07]  /*4540*/  ISETP.NE.AND P1, PT, R0, 0x1, PT ;  /* 0x000000010000780c */ /* 0x002fce0003f25270 */
[----:B-----5:R-:W1:Y:S08]  /*4550*/  LDC.64 R32, c[0x0][0x348] ;  /* 0x0000d200ff207b82 */ /* 0x020e700000000a00 */
[----:B------:R-:W4:Y:S08]  /*4560*/  LDC.64 R16, c[0x0][0xb10] ;  /* 0x0002c400ff107b82 */ /* 0x000f300000000a00 */
[----:B------:R-:W1:Y:S08]  /*4570*/  LDC.64 R6, c[0x0][0xb18] ;  /* 0x0002c600ff067b82 */ /* 0x000e700000000a00 */
[----:B------:R-:W1:Y:S08]  /*4580*/  LDC.64 R4, c[0x0][0xb28] ;  /* 0x0002ca00ff047b82 */ /* 0x000e700000000a00 */
[----:B---3--:R-:W1:Y:S02]  /*4590*/  LDC R28, c[0x0][0x374] ;  /* 0x0000dd00ff1c7b82 */ /* 0x008e640000000800 */
.L_x_85:
[----:B------:R-:W-:Y:S02]  /*45a0*/  IABS R14, R30 ;  /* 0x0000001e000e7213 */ /* 0x000fe40000000000 */
[----:B------:R-:W-:Y:S02]  /*45b0*/  SHF.L.U32 R0, R29, 0x1f, RZ ;  /* 0x0000001f1d007819 */ /* 0x000fe400000006ff */
[----:B---3--:R-:W3:Y:S01]  /*45c0*/  I2F.RP R9, R14 ;  /* 0x0000000e00097306 */ /* 0x008ee20000209400 */
[----:B------:R-:W-:Y:S01]  /*45d0*/  IABS R10, R24 ;  /* 0x00000018000a7213 */ /* 0x000fe20000000000 */
[----:B------:R-:W5:Y:S01]  /*45e0*/  SYNCS.PHASECHK.TRANS64.TRYWAIT P2, [UR15+0x110], R0 ;  /* 0x00011000ff0075a7 */ /* 0x000f62000804110f */
[----:B------:R-:W-:Y:S02]  /*45f0*/  IABS R12, R30 ;  /* 0x0000001e000c7213 */ /* 0x000fe40000000000 */
[----:B------:R-:W-:Y:S05]  /*4600*/  ISETP.NE.AND P3, PT, R30, RZ, PT ;  /* 0x000000ff1e00720c */ /* 0x000fea0003f65270 */
[----:B------:R-:W2:Y:S01]  /*4610*/  I2F.RP R11, R10 ;  /* 0x0000000a000b7306 */ /* 0x000ea20000209400 */
[----:B------:R-:W-:Y:S09]  /*4620*/  IMAD.MOV R12, RZ, RZ, -R12 ;  /* 0x000000ffff0c7224 */ /* 0x000ff200078e0a0c */
[----:B---3--:R-:W3:Y:S10]  /*4630*/  MUFU.RCP R3, R9 ;  /* 0x0000000900037308 */ /* 0x008ef40000001000 */
[----:B--2---:R-:W2:Y:S01]  /*4640*/  MUFU.RCP R11, R11 ;  /* 0x0000000b000b7308 */ /* 0x004ea20000001000 */
[----:B---3--:R-:W-:Y:S09]  /*4650*/  VIADD R22, R3, 0xffffffe ;  /* 0x0ffffffe03167836 */ /* 0x008ff20000000000 */
[----:B------:R-:W3:Y:S01]  /*4660*/  F2I.FTZ.U32.TRUNC.NTZ R23, R22 ;  /* 0x0000001600177305 */ /* 0x000ee2000021f000 */
[----:B--2---:R-:W-:Y:S09]  /*4670*/  VIADD R9, R11, 0xffffffe ;  /* 0x0ffffffe0b097836 */ /* 0x004ff20000000000 */
[----:B------:R-:W2:Y:S01]  /*4680*/  F2I.FTZ.U32.TRUNC.NTZ R9, R9 ;  /* 0x0000000900097305 */ /* 0x000ea2000021f000 */
[--C-:B---3--:R-:W-:Y:S02]  /*4690*/  IMAD.MOV R3, RZ, RZ, -R23.reuse ;  /* 0x000000ffff037224 */ /* 0x108fe400078e0a17 */
[----:B------:R-:W-:Y:S02]  /*46a0*/  IMAD.MOV.U32 R22, RZ, RZ, RZ ;  /* 0x000000ffff167224 */ /* 0x000fe400078e00ff */
[----:B------:R-:W-:Y:S01]  /*46b0*/  IMAD R20, R3, R14, RZ ;  /* 0x0000000e03147224 */ /* 0x000fe200078e02ff */
[----:B------:R-:W-:Y:S03]  /*46c0*/  IABS R3, R19 ;  /* 0x0000001300037213 */ /* 0x000fe60000000000 */
[----:B------:R-:W-:Y:S06]  /*46d0*/  IMAD.HI.U32 R20, R23, R20, R22 ;  /* 0x0000001417147227 */ /* 0x000fec00078e0016 */
[----:B------:R-:W-:Y:S04]  /*46e0*/  IMAD.HI.U32 R31, R20, R3, RZ ;  /* 0x00000003141f7227 */ /* 0x000fe800078e00ff */
[----:B------:R-:W-:Y:S05]  /*46f0*/  IMAD R3, R31, R12, R3 ;  /* 0x0000000c1f037224 */ /* 0x000fea00078e0203 */
[----:B------:R-:W-:Y:S11]  /*4700*/  ISETP.GT.U32.AND P0, PT, R14, R3, PT ;  /* 0x000000030e00720c */ /* 0x000ff60003f04070 */
[----:B------:R-:W-:Y:S02]  /*4710*/  @!UPT UIADD3 URZ, UPT, UPT, URZ, URZ, URZ ;  /* 0x000000fffffff290 */ /* 0x000fe4000fffe0ff */
[-C--:B------:R-:W-:Y:S01]  /*4720*/  @!P0 IADD3 R3, PT, PT, R3, -R14.reuse, RZ ;  /* 0x8000000e03038210 */ /* 0x080fe20007ffe0ff */
[----:B------:R-:W-:Y:S03]  /*4730*/  @!P0 VIADD R31, R31, 0x1 ;  /* 0x000000011f1f8836 */ /* 0x000fe60000000000 */
[----:B------:R-:W-:Y:S02]  /*4740*/  ISETP.GE.U32.AND P4, PT, R3, R14, PT ;  /* 0x0000000e0300720c */ /* 0x000fe40003f86070 */
[----:B------:R-:W-:Y:S04]  /*4750*/  LOP3.LUT R3, R19, R30, RZ, 0x3c, !PT ;  /* 0x0000001e13037212 */ /* 0x000fe800078e3cff */
[----:B------:R-:W-:Y:S07]  /*4760*/  ISETP.GE.AND P0, PT, R3, RZ, PT ;  /* 0x000000ff0300720c */ /* 0x000fee0003f06270 */
[----:B------:R-:W-:Y:S01]  /*4770*/  @P4 IADD3 R31, PT, PT, R31, 0x1, RZ ;  /* 0x000000011f1f4810 */ /* 0x000fe20007ffe0ff */
[----:B--2--5:R-:W-:Y:S06]  /*4780*/  @!P2 BRA `(.L_x_77) ;  /* 0x0000003c00bca947 */ /* 0x024fec0003800000 */
.L_x_166:
[----:B------:R-:W-:Y:S01]  /*4790*/  MOV R15, R9 ;  /* 0x00000009000f7202 */ /* 0x000fe20000000f00 */
[----:B------:R-:W3:Y:S01]  /*47a0*/  LDS.128 R20, [UR15+0x150] ;  /* 0x0001500fff147984 */ /* 0x000ee20008000c00 */
[----:B--2---:R-:W-:Y:S02]  /*47b0*/  IMAD.MOV R0, RZ, RZ, -R9 ;  /* 0x000000ffff007224 */ /* 0x004fe400078e0a09 */
[----:B------:R-:W-:Y:S01]  /*47c0*/  @!P0 IMAD.MOV R31, RZ, RZ, -R31 ;  /* 0x000000ffff1f8224 */ /* 0x000fe200078e0a1f */
[----:B------:R-:W-:Y:S01]  /*47d0*/  @!P3 LOP3.LUT R31, RZ, R30, RZ, 0x33, !PT ;  /* 0x0000001eff1fb212 */ /* 0x000fe200078e33ff */
[----:B------:R-:W-:Y:S01]  /*47e0*/  IMAD R36, R0, R10, RZ ;  /* 0x0000000a00247224 */ /* 0x000fe200078e02ff */
[----:B------:R-:W-:Y:S01]  /*47f0*/  ISETP.GE.AND P0, PT, R26, 0x1, PT ;  /* 0x000000011a00780c */ /* 0x000fe20003f06270 */
[----:B------:R-:W-:Y:S01]  /*4800*/  IMAD.MOV.U32 R14, RZ, RZ, RZ ;  /* 0x000000ffff0e7224 */ /* 0x000fe200078e00ff */
[----:B------:R-:W-:Y:S01]  /*4810*/  IABS R3, R31 ;  /* 0x0000001f00037213 */ /* 0x000fe20000000000 */
[----:B------:R-:W-:Y:S01]  /*4820*/  @!PT LDS RZ, [RZ] ;  /* 0x00000000fffff984 */ /* 0x000fe20000000800 */
[----:B------:R-:W-:Y:S01]  /*4830*/  @!PT LDS RZ, [RZ] ;  /* 0x00000000fffff984 */ /* 0x000fe20000000800 */
[----:B------:R-:W-:Y:S01]  /*4840*/  @!PT LDS RZ, [RZ] ;  /* 0x00000000fffff984 */ /* 0x000fe20000000800 */
[----:B------:R-:W-:Y:S01]  /*4850*/  @!PT LDS RZ, [RZ] ;  /* 0x00000000fffff984 */ /* 0x000fe20000000800 */
[----:B------:R2:W-:Y:S06]  /*4860*/  MEMBAR.ALL.CTA ;  /* 0x0000000000007992 */ /* 0x0005ec0000008000 */
[----:B--2---:R-:W2:Y:S01]  /*4870*/  FENCE.VIEW.ASYNC.S ;  /* 0x00000000000073c6 */ /* 0x004ea20000000000 */
[----:B------:R-:W-:Y:S01]  /*4880*/  LOP3.LUT R34, R31, R24, RZ, 0x3c, !PT ;  /* 0x000000181f227212 */ /* 0x000fe200078e3cff */
[----:B------:R-:W-:Y:S06]  /*4890*/  IMAD.HI.U32 R36, R9, R36, R14 ;  /* 0x0000002409247227 */ /* 0x000fec00078e000e */
[----:B------:R-:W-:Y:S04]  /*48a0*/  IMAD.HI.U32 R36, R36, R3, RZ ;  /* 0x0000000324247227 */ /* 0x000fe800078e00ff */
[----:B------:R-:W-:Y:S04]  /*48b0*/  IMAD.MOV R0, RZ, RZ, -R36 ;  /* 0x000000ffff007224 */ /* 0x000fe800078e0a24 */
[C---:B------:R-:W-:Y:S05]  /*48c0*/  IMAD R3, R10.reuse, R0, R3 ;  /* 0x000000000a037224 */ /* 0x040fea00078e0203 */
[----:B------:R-:W-:Y:S01]  /*48d0*/  ISETP.GT.U32.AND P4, PT, R10, R3, PT ;  /* 0x000000030a00720c */ /* 0x000fe20003f84070 */
[----:B--2---:R-:W-:Y:S01]  /*48e0*/  SYNCS.ARRIVE.TRANS64.RED.A1T0 RZ, [UR14], RZ ;  /* 0x000000ffffff79a7 */ /* 0x004fe2000810040e */
[----:B---3--:R-:W-:Y:S11]  /*48f0*/  LOP3.LUT P3, RZ, R22, 0x1, RZ, 0xc0, !PT ;  /* 0x0000000116ff7812 */ /* 0x008ff6000786c0ff */
[-C--:B------:R-:W-:Y:S04]  /*4900*/  @!P4 IADD3 R3, PT, PT, R3, -R10.reuse, RZ ;  /* 0x8000000a0303c210 */ /* 0x080fe80007ffe0ff */
[----:B------:R-:W-:Y:S02]  /*4910*/  ISETP.GE.U32.AND P5, PT, R3, R10, PT ;  /* 0x0000000a0300720c */ /* 0x000fe40003fa6070 */
[----:B------:R-:W-:Y:S02]  /*4920*/  @P3 MOV R13, R20 ;  /* 0x00000014000d3202 */ /* 0x000fe40000000f00 */
[----:B------:R-:W-:Y:S01]  /*4930*/  @P3 LOP3.LUT R8, R21, 0xffff, RZ, 0xc0, !PT ;  /* 0x0000ffff15083812 */ /* 0x000fe200078ec0ff */
[----:B------:R-:W-:Y:S08]  /*4940*/  @!P0 BRA `(.L_x_78) ;  /* 0x0000000000a48947 */ /* 0x000ff00003800000 */
[----:B-1----:R-:W-:Y:S01]  /*4950*/  IMAD.HI.U32 R39, R28, R7, RZ ;  /* 0x000000071c277227 */ /* 0x002fe200078e00ff */
[----:B------:R-:W-:Y:S02]  /*4960*/  ISETP.NE.AND P0, PT, R6, 0x1, PT ;  /* 0x000000010600780c */ /* 0x000fe40003f05270 */
[----:B------:R-:W-:Y:S01]  /*4970*/  ISETP.NE.AND P2, PT, R26, 0x1, PT ;  /* 0x000000011a00780c */ /* 0x000fe20003f45270 */
[----:B----4-:R-:W-:Y:S01]  /*4980*/  IMAD.HI.U32 R40, R25, R16, RZ ;  /* 0x0000001019287227 */ /* 0x010fe200078e00ff */
[----:B------:R-:W-:Y:S02]  /*4990*/  SHF.R.U32.HI R39, RZ, R18, R39 ;  /* 0x00000012ff277219 */ /* 0x000fe40000011627 */
[----:B------:R-:W-:Y:S01]  /*49a0*/  ISETP.NE.AND P6, PT, R2, 0x1, PT ;  /* 0x000000010200780c */ /* 0x000fe20003fc5270 */
[----:B------:R-:W-:Y:S01]  /*49b0*/  IMAD.HI.U32 R42, R13, R16, RZ ;  /* 0x000000100d2a7227 */ /* 0x000fe200078e00ff */
[----:B------:R-:W-:Y:S02]  /*49c0*/  SHF.R.U32.HI R40, RZ, R17, R40 ;  /* 0x00000011ff287219 */ /* 0x000fe40000011628 */
[----:B------:R-:W-:Y:S01]  /*49d0*/  SEL R3, R28, R39, !P0 ;  /* 0x000000271c037207 */ /* 0x000fe20004000000 */
[C---:B------:R-:W-:Y:S01]  /*49e0*/  IMAD.HI.U32 R39, R8.reuse, R7, RZ ;  /* 0x0000000708277227 */ /* 0x040fe200078e00ff */
[----:B------:R-:W-:Y:S02]  /*49f0*/  SEL R11, R25, R40, !P6 ;  /* 0x00000028190b7207 */ /* 0x000fe40007000000 */
[----:B------:R-:W-:Y:S01]  /*4a00*/  SHF.R.U32.HI R42, RZ, R17, R42 ;  /* 0x00000011ff2a7219 */ /* 0x000fe2000001162a */
[----:B------:R-:W-:Y:S01]  /*4a10*/  IMAD.HI.U32 R44, R3, R4, RZ ;  /* 0x00000004032c7227 */ /* 0x000fe200078e00ff */
[----:B------:R-:W-:Y:S03]  /*4a20*/  SHF.R.U32.HI R39, RZ, R18, R39 ;  /* 0x00000012ff277219 */ /* 0x000fe60000011627 */
[----:B------:R-:W-:Y:S01]  /*4a30*/  IMAD.HI.U32 R40, R11, R4, RZ ;  /* 0x000000040b287227 */ /* 0x000fe200078e00ff */
[----:B------:R-:W-:Y:S02]  /*4a40*/  @P2 SHF.R.U32.HI R3, RZ, R5, R44 ;  /* 0x00000005ff032219 */ /* 0x000fe4000001162c */
[----:B------:R-:W-:Y:S02]  /*4a50*/  SEL R9, R8, R39, !P0 ;  /* 0x0000002708097207 */ /* 0x000fe40004000000 */
[----:B------:R-:W-:Y:S01]  /*4a60*/  @P2 SHF.R.U32.HI R11, RZ, R5, R40 ;  /* 0x00000005ff0b2219 */ /* 0x000fe20000011628 */
[C---:B------:R-:W-:Y:S01]  /*4a70*/  IMAD R10, R26.reuse, R3, RZ ;  /* 0x000000031a0a7224 */ /* 0x040fe200078e02ff */
[----:B------:R-:W-:Y:S01]  /*4a80*/  SEL R3, R13, R42, !P6 ;  /* 0x0000002a0d037207 */ /* 0x000fe20007000000 */
[C---:B------:R-:W-:Y:S03]  /*4a90*/  IMAD.HI.U32 R14, R9.reuse, R4, RZ ;  /* 0x00000004090e7227 */ /* 0x040fe600078e00ff */
[----:B------:R-:W-:Y:S01]  /*4aa0*/  ISETP.GE.AND P0, PT, R9, R10, PT ;  /* 0x0000000a0900720c */ /* 0x000fe20003f06270 */
[C---:B------:R-:W-:Y:S01]  /*4ab0*/  IMAD R12, R26.reuse, R11, RZ ;  /* 0x0000000b1a0c7224 */ /* 0x040fe200078e02ff */
[-C--:B------:R-:W-:Y:S04]  /*4ac0*/  SHF.R.U32.HI R14, RZ, R5.reuse, R14 ;  /* 0x00000005ff0e7219 */ /* 0x080fe8000001160e */
[----:B------:R-:W-:Y:S02]  /*4ad0*/  ISETP.GE.OR P0, PT, R3, R12, P0 ;  /* 0x0000000c0300720c */ /* 0x000fe40000706670 */
[----:B------:R-:W-:Y:S05]  /*4ae0*/  SEL R15, R9, R14, !P2 ;  /* 0x0000000e090f7207 */ /* 0x000fea0005000000 */
[----:B------:R-:W-:Y:S04]  /*4af0*/  IMAD.MOV R14, RZ, RZ, -R15 ;  /* 0x000000ffff0e7224 */ /* 0x000fe800078e0a0f */
[----:B------:R-:W-:Y:S02]  /*4b00*/  IMAD R14, R26, R14, R9 ;  /* 0x0000000e1a0e7224 */ /* 0x000fe400078e0209 */
[C---:B------:R-:W-:Y:S05]  /*4b10*/  @!P0 IMAD.HI.U32 R10, R3.reuse, R4, RZ ;  /* 0x00000004030a8227 */ /* 0x040fea00078e00ff */
[----:B------:R-:W-:Y:S04]  /*4b20*/  @!P0 SHF.R.U32.HI R10, RZ, R5, R10 ;  /* 0x00000005ff0a8219 */ /* 0x000fe8000001160a */
[----:B------:R-:W-:Y:S01]  /*4b30*/  @!P0 SEL R0, R3, R10, !P2 ;  /* 0x0000000a03008207 */ /* 0x000fe20005000000 */
[----:B------:R-:W-:Y:S03]  /*4b40*/  IMAD.MOV R10, RZ, RZ, -R3 ;  /* 0x000000ffff0a7224 */ /* 0x000fe600078e0a03 */
[----:B------:R-:W-:Y:S01]  /*4b50*/  @!P0 IADD3 R15, PT, PT, R15, -R0, RZ ;  /* 0x800000000f0f8210 */ /* 0x000fe20007ffe0ff */
[----:B------:R-:W-:Y:S01]  /*4b60*/  @!P0 IMAD R0, R11, R14, R0 ;  /* 0x0000000e0b008224 */ /* 0x000fe200078e0200 */
[----:B------:R-:W-:Y:S01]  /*4b70*/  IADD3 R11, PT, PT, -R9, RZ, RZ ;  /* 0x000000ff090b7210 */ /* 0x000fe20007ffe1ff */
[----:B------:R-:W-:Y:S02]  /*4b80*/  IMAD R13, R2, R10, R13 ;  /* 0x0000000a020d7224 */ /* 0x000fe400078e020d */
[----:B------:R-:W-:Y:S02]  /*4b90*/  @!P0 IMAD R9, R15, R26, R3 ;  /* 0x0000001a0f098224 */ /* 0x000fe400078e0203 */
[----:B------:R-:W-:Y:S02]  /*4ba0*/  @!P0 IMAD.MOV.U32 R3, RZ, RZ, R0 ;  /* 0x000000ffff038224 */ /* 0x000fe400078e0000 */
[----:B------:R-:W-:Y:S02]  /*4bb0*/  IMAD R8, R6, R11, R8 ;  /* 0x0000000b06087224 */ /* 0x000fe400078e0208 */
[----:B------:R-:W-:Y:S02]  /*4bc0*/  IMAD R13, R3, R2, R13 ;  /* 0x00000002030d7224 */ /* 0x000fe400078e020d */
[----:B------:R-:W-:Y:S02]  /*4bd0*/  IMAD R8, R9, R6, R8 ;  /* 0x0000000609087224 */ /* 0x000fe400078e0208 */
.L_x_78:
[----:B------:R-:W-:Y:S05]  /*4be0*/  BRA.U UP2, `(.L_x_79) ;  /* 0x0000000102107547 */ /* 0x000fea000b800000 */
[----:B------:R-:W-:Y:S04]  /*4bf0*/  MOV R0, UR16 ;  /* 0x0000001000007c02 */ /* 0x000fe80008000f00 */
[----:B------:R-:W-:Y:S04]  /*4c00*/  SHF.L.U32 R3, R0, 0x1f, RZ ;  /* 0x0000001f00037819 */ /* 0x000fe800000006ff */
[----:B------:R-:W2:Y:S02]  /*4c10*/  SYNCS.PHASECHK.TRANS64.TRYWAIT P0, [UR15+0x108], R3 ;  /* 0x00010803ff0075a7 */ /* 0x000ea4000800110f */
[----:B--2---:R-:W-:Y:S05]  /*4c20*/  @!P0 BRA `(.L_x_80) ;  /* 0x0000003800ac8947 */ /* 0x004fea0003800000 */
.L_x_79:
[----:B------:R-:W-:Y:S01]  /*4c30*/  R2UR UR8, R34 ;  /* 0x00000000220872ca */ /* 0x000fe200000e0000 */
[----:B------:R-:W-:Y:S01]  /*4c40*/  @!P4 VIADD R36, R36, 0x1 ;  /* 0x000000012424c836 */ /* 0x000fe20000000000 */
[----:B------:R-:W-:Y:S01]  /*4c50*/  ISETP.NE.AND P0, PT, R24, RZ, PT ;  /* 0x000000ff1800720c */ /* 0x000fe20003f05270 */
[----:B--2---:R-:W-:Y:S01]  /*4c60*/  IMAD.MOV R0, RZ, RZ, -R31 ;  /* 0x000000ffff007224 */ /* 0x004fe200078e0a1f */
[----:B------:R-:W-:Y:S01]  /*4c70*/  R2UR UR11, R37 ;  /* 0x00000000250b72ca */ /* 0x000fe200000e0000 */
[----:B------:R-:W-:Y:S01]  /*4c80*/  @P5 VIADD R36, R36, 0x1 ;  /* 0x0000000124245836 */ /* 0x000fe20000000000 */
[----:B------:R-:W-:Y:S01]  /*4c90*/  R2UR UR12, R31 ;  /* 0x000000001f0c72ca */ /* 0x000fe200000e0000 */
[----:B------:R-:W-:Y:S01]  /*4ca0*/  IMAD R19, R30, R0, R19 ;  /* 0x000000001e137224 */ /* 0x000fe200078e0213 */
[----:B------:R-:W-:Y:S02]  /*4cb0*/  ISETP.NE.U32.AND P2, PT, RZ, UR4, PT ;  /* 0x00000004ff007c0c */ /* 0x000fe4000bf45070 */
[----:B------:R-:W-:Y:S02]  /*4cc0*/  R2UR UR13, R36 ;  /* 0x00000000240d72ca */ /* 0x000fe400000e0000 */
[----:B------:R-:W-:Y:S01]  /*4cd0*/  R2UR UR10, R19 ;  /* 0x00000000130a72ca */ /* 0x000fe200000e0000 */
[----:B------:R-:W-:Y:S01]  /*4ce0*/  UISETP.GE.AND UP3, UPT, UR8, URZ, UPT ;  /* 0x000000ff0800728c */ /* 0x000fe2000bf66270 */
[----:B------:R-:W-:Y:S01]  /*4cf0*/  ISETP.NE.AND.EX P2, PT, RZ, UR5, PT, P2 ;  /* 0x00000005ff007c0c */ /* 0x000fe2000bf45320 */
[----:B------:R-:W-:Y:S02]  /*4d00*/  VOTEU.ALL UP2, P0 ;  /* 0x0000000000ff7886 */ /* 0x000fe40000040000 */
[----:B------:R-:W-:Y:S07]  /*4d10*/  USHF.L.U32 UR11, UR11, 0x6, URZ ;  /* 0x000000060b0b7899 */ /* 0x000fee00080006ff */
[----:B------:R-:W-:Y:S02]  /*4d20*/  @!UP3 UIADD3 UR13, UPT, UPT, -UR13, URZ, URZ ;  /* 0x000000ff0d0db290 */ /* 0x000fe4000fffe1ff */
[----:B------:R-:W-:Y:S02]  /*4d30*/  @!UP2 ULOP3.LUT UR13, URZ, UR7, URZ, 0x33, !UPT ;  /* 0x00000007ff0da292 */ /* 0x000fe4000f8e33ff */
[----:B------:R-:W-:Y:S04]  /*4d40*/  USHF.L.U32 UR10, UR10, 0x6, URZ ;  /* 0x000000060a0a7899 */ /* 0x000fe800080006ff */
[----:B------:R-:W-:Y:S05]  /*4d50*/  IMAD R0, RZ, RZ, -UR13 ;  /* 0x8000000dff007e24 */ /* 0x000fea000f8e02ff */
[----:B------:R-:W-:Y:S11]  /*4d60*/  R2UR UR8, R0 ;  /* 0x00000000000872ca */ /* 0x000ff600000e0000 */
[----:B------:R-:W-:Y:S02]  /*4d70*/  @!UPT UIADD3 URZ, UPT, UPT, URZ, URZ, URZ ;  /* 0x000000fffffff290 */ /* 0x000fe4000fffe0ff */
[----:B------:R-:W-:Y:S01]  /*4d80*/  UIMAD UR12, UR6, UR8, UR12 ;  /* 0x00000008060c72a4 */ /* 0x000fe2000f8e020c */
[----:B------:R-:W-:Y:S11]  /*4d90*/  BRA.U !UP4, `(.L_x_81) ;  /* 0x000000010c347547 */ /* 0x000ff6000b800000 */
[----:B------:R-:W-:Y:S01]  /*4da0*/  UPLOP3.LUT UP0, UPT, UPT, UPT, UP1, 0x80, 0x8 ;  /* 0x000000000008789c */ /* 0x000fe20003f0f010 */
[----:B------:R-:W-:Y:S02]  /*4db0*/  HFMA2 R0, -RZ, RZ, 0, 5.9604644775390625e-08 ;  /* 0x00000001ff007431 */ /* 0x000fe400000001ff */
[----:B------:R-:W-:Y:S03]  /*4dc0*/  IMAD.MOV.U32 R59, RZ, RZ, 0x1 ;  /* 0x00000001ff3b7424 */ /* 0x000fe600078e00ff */
[----:B------:R-:W-:Y:S05]  /*4dd0*/  PLOP3.LUT P0, PT, PT, PT, UP0, 0x80, 0x8 ;  /* 0x000000000008781c */ /* 0x000fea0003f0f008 */
[----:B------:R-:W2:Y:S01]  /*4de0*/  @UP0 LDCU.64 UR18, c[0x0][0x888] ;  /* 0x00011100ff1207ac */ /* 0x000ea20008000a00 */
[----:B------:R-:W-:Y:S07]  /*4df0*/  @UP0 UIMAD UR8, UR48, UR4, URZ ;  /* 0x00000004300802a4 */ /* 0x000fee000f8e02ff */
[----:B------:R-:W-:Y:S01]  /*4e00*/  @!P0 PRMT R59, R0, 0x7610, R59 ;  /* 0x00007610003b8816 */ /* 0x000fe2000000003b */
[----:B--2---:R-:W-:Y:S03]  /*4e10*/  @UP0 UIMAD.WIDE UR18, UR8, 0x4, UR18 ;  /* 0x00000004081208a5 */ /* 0x004fe6000f8e0212 */
[----:B------:R-:W2:Y:S03]  /*4e20*/  @!UP0 LDCU UR8, c[0x0][0x880] ;  /* 0x00011000ff0887ac */ /* 0x000ea60008000800 */
[----:B------:R-:W-:Y:S01]  /*4e30*/  IMAD.U32 R10, RZ, RZ, UR18 ;  /* 0x00000012ff0a7e24 */ /* 0x000fe2000f8e00ff */
[----:B------:R-:W-:Y:S05]  /*4e40*/  MOV R11, UR19 ;  /* 0x00000013000b7c02 */ /* 0x000fea0008000f00 */
[----:B------:R3:W5:Y:S02]  /*4e50*/  @P0 LDG.E R35, desc[UR46][R10.64] ;  /* 0x0000002e0a230981 */ /* 0x000764000c1e1900 */
[----:B--23--:R-:W-:Y:S07]  /*4e60*/  @!P0 IMAD.U32 R35, RZ, RZ, UR8 ;  /* 0x00000008ff238e24 */ /* 0x00cfee000f8e00ff */
.L_x_81:
[----:B-----5:R-:W-:Y:S01]  /*4e70*/  @!P2 FSETP.EQ.AND P0, PT, R35, RZ, PT ;  /* 0x000000ff2300a20b */ /* 0x020fe20003f02000 */
[----:B------:R-:W-:Y:S01]  /*4e80*/  @!UPT UIADD3 URZ, UPT, UPT, URZ, URZ, URZ ;  /* 0x000000fffffff290 */ /* 0x000fe2000fffe0ff */
[----:B------:R-:W-:Y:S11]  /*4e90*/  @!P2 BRA `(.L_x_82) ;  /* 0x000000000014a947 */ /* 0x000ff60003800000 */
[----:B------:R-:W-:Y:S02]  /*4ea0*/  LOP3.LUT P2, RZ, R59, 0xff, RZ, 0xc0, !PT ;  /* 0x000000ff3bff7812 */ /* 0x000fe4000784c0ff */
[----:B------:R-:W-:Y:S04]  /*4eb0*/  PLOP3.LUT P0, PT, PT, PT, UP0, 0x80, 0x8 ;  /* 0x000000000008781c */ /* 0x000fe80003f0f008 */
[----:B------:R-:W-:Y:S07]  /*4ec0*/  PLOP3.LUT P0, PT, P0, PT, PT, 0x8, 0x80 ;  /* 0x000000000080781c */ /* 0x000fee000070e170 */
[----:B------:R-:W-:Y:S11]  /*4ed0*/  @P2 FSETP.EQ.AND P0, PT, R35, RZ, PT ;  /* 0x000000ff2300220b */ /* 0x000ff60003f02000 */
[----:B------:R-:W-:Y:S02]  /*4ee0*/  @!UPT UIADD3 URZ, UPT, UPT, URZ, URZ, URZ ;  /* 0x000000fffffff290 */ /* 0x000fe4000fffe0ff */
.L_x_82:
[----:B------:R-:W-:Y:S01]  /*4ef0*/  ULEA UR19, UR17, UR15, 0x3 ;  /* 0x0000000f11137291 */ /* 0x000fe2000f8e18ff */
[----:B------:R-:W-:Y:S02]  /*4f00*/  SHF.L.U32 R3, R38, 0x1f, RZ ;  /* 0x0000001f26037819 */ /* 0x000fe400000006ff */
[----:B------:R-:W-:Y:S04]  /*4f10*/  ELECT P4, URZ, PT ;  /* 0x0000000000ff782f */ /* 0x000fe80003880000 */
[----:B------:R-:W-:Y:S02]  /*4f20*/  PLOP3.LUT P4, PT, P0, P4, PT, 0xf2, 0x2f ;  /* 0x00000000002f781c */ /* 0x000fe40000789e72 */
[----:B------:R-:W2:Y:S11]  /*4f30*/  SYNCS.PHASECHK.TRANS64.TRYWAIT P2, [UR19+0xe8], R3 ;  /* 0x0000e803ff0075a7 */ /* 0x000eb60008041113 */
[----:B-1----:R-:W-:Y:S05]  /*4f40*/  @!P4 IADD3 R19, P0, PT, R32, 0x580, RZ ;  /* 0x000005802013c810 */ /* 0x002fea0007f1e0ff */
[----:B------:R-:W-:Y:S01]  /*4f50*/  @!P4 IMAD.X R12, RZ, RZ, R33, P0 ;  /* 0x000000ffff0cc224 */ /* 0x000fe200000e0621 */
[----:B--2---:R-:W-:Y:S07]  /*4f60*/  @!P2 BRA `(.L_x_83) ;  /* 0x0000003400f4a947 */ /* 0x004fee0003800000 */
.L_x_169:
[----:B------:R-:W2:Y:S01]  /*4f70*/  LDC.64 R14, c[0x0][0xb10] ;  /* 0x0002c400ff0e7b82 */ /* 0x000ea20000000a00 */
[----:B------:R-:W-:Y:S01]  /*4f80*/  @!P4 R2UR UR8, R12 ;  /* 0x000000000c08c2ca */ /* 0x000fe200000e0000 */
[----:B------:R-:W-:Y:S01]  /*4f90*/  VOTEU.ALL UP3, P4 ;  /* 0x0000000000ff7886 */ /* 0x000fe20002060000 */
[----:B------:R-:W-:Y:S01]  /*4fa0*/  @!P4 R2UR UR9, R19 ;  /* 0x000000001309c2ca */ /* 0x000fe200000e0000 */
[----:B------:R-:W-:Y:S01]  /*4fb0*/  VOTEU.ALL UP2, P4 ;  /* 0x0000000000ff7886 */ /* 0x000fe20002040000 */
[----:B------:R-:W-:Y:S03]  /*4fc0*/  @!P4 IMAD.MOV.U32 R19, RZ, RZ, 0x1000 ;  /* 0x00001000ff13c424 */ /* 0x000fe600078e00ff */
[----:B------:R-:W3:Y:S01]  /*4fd0*/  LDC.64 R10, c[0x0][0xb18] ;  /* 0x0002c600ff0a7b82 */ /* 0x000ee20000000a00 */
[----:B------:R-:W-:Y:S01]  /*4fe0*/  UMOV UR24, 0x0 ;  /* 0x0000000000187882 */ /* 0x000fe20000000000 */
[----:B------:R-:W-:Y:S01]  /*4ff0*/  UMOV UR25, 0x10000000 ;  /* 0x1000000000197882 */ /* 0x000fe20000000000 */
[----:B------:R-:W-:Y:S05]  /*5000*/  UIADD3 UR18, UPT, UPT, UR17, 0x1, URZ ;  /* 0x0000000111127890 */ /* 0x000fea000fffe0ff */
[----:B-1----:R-:W1:Y:S01]  /*5010*/  @!P1 LDC R0, c[0x0][0xb20] ;  /* 0x0002c800ff009b82 */ /* 0x002e620000000800 */
[----:B------:R-:W-:Y:S01]  /*5020*/  UISETP.NE.AND UP5, UPT, UR18, 0x3, UPT ;  /* 0x000000031200788c */ /* 0x000fe2000bfa5270 */
[----:B------:R-:W-:Y:S01]  /*5030*/  IMAD.U32 R37, RZ, RZ, UR8 ;  /* 0x00000008ff257e24 */ /* 0x000fe2000f8e00ff */
[----:B------:R-:W-:Y:S05]  /*5040*/  @!UP3 ULEA UR8, UR17, UR15, 0xc ;  /* 0x0000000f1108b291 */ /* 0x000fea000f8e60ff */
[----:B------:R-:W5:Y:S01]  /*5050*/  @!P1 LDC R3, c[0x0][0xb0c] ;  /* 0x0002c300ff039b82 */ /* 0x000f620000000800 */
[----:B------:R-:W-:Y:S01]  /*5060*/  IMAD.U32 R36, RZ, RZ, UR9 ;  /* 0x00000009ff247e24 */ /* 0x000fe2000f8e00ff */
[----:B------:R-:W-:Y:S01]  /*5070*/  UIADD3 UR9, UPT, UPT, UR19, 0xd0, URZ ;  /* 0x000000d013097890 */ /* 0x000fe2000fffe0ff */
[----:B------:R-:W-:Y:S01]  /*5080*/  @!P4 R2UR UR23, R37 ;  /* 0x000000002517c2ca */ /* 0x000fe200000e0000 */
[----:B------:R-:W-:Y:S02]  /*5090*/  @!UP3 UIADD3 UR8, UPT, UPT, UR8, 0x200, URZ ;  /* 0x000002000808b890 */ /* 0x000fe4000fffe0ff */
[----:B------:R-:W-:Y:S01]  /*50a0*/  @!P4 R2UR UR22, R36 ;  /* 0x000000002416c2ca */ /* 0x000fe200000e0000 */
[----:B------:R-:W-:Y:S02]  /*50b0*/  UPRMT UR21, UR45, 0x654, UR9 ;  /* 0x000006542d157896 */ /* 0x000fe40008000009 */
[----:B------:R-:W-:Y:S02]  /*50c0*/  USEL UR20, URZ, 0x1, UP5 ;  /* 0x00000001ff147887 */ /* 0x000fe4000a800000 */
[----:B------:R-:W-:Y:S04]  /*50d0*/  USEL UR18, UR18, URZ, UP5 ;  /* 0x000000ff12127287 */ /* 0x000fe8000a800000 */
[----:B------:R-:W-:Y:S01]  /*50e0*/  ULEA UR17, UR18, UR15, 0x3 ;  /* 0x0000000f12117291 */ /* 0x000fe2000f8e18ff */
[----:B------:R-:W-:Y:S03]  /*50f0*/  LOP3.LUT R38, R38, UR20, RZ, 0x3c, !PT ;  /* 0x0000001426267c12 */ /* 0x000fe6000f8e3cff */
[----:B------:R1:W-:Y:S01]  /*5100*/  @!UP2 UTMALDG.4D [UR8], [UR22], desc[UR24] ;  /* 0x000018081600a5b4 */ /* 0x0003e20008019000 */
[----:B------:R4:W-:Y:S01]  /*5110*/  @!P4 SYNCS.ARRIVE.TRANS64.RED.A0TR RZ, [UR19+0xd0], R19 ;  /* 0x0000d013ffffc9a7 */ /* 0x0009e20008300413 */
[----:B------:R-:W-:Y:S02]  /*5120*/  SHF.L.U32 R12, R38, 0x1f, RZ ;  /* 0x0000001f260c7819 */ /* 0x000fe400000006ff */
[----:B-----5:R-:W-:Y:S01]  /*5130*/  @!P1 ISETP.NE.AND P2, PT, R3, 0x1, PT ;  /* 0x000000010300980c */ /* 0x020fe20003f45270 */
[C---:B--2---:R-:W-:Y:S01]  /*5140*/  @!P1 IMAD.HI.U32 R14, R13.reuse, R14, RZ ;  /* 0x0000000e0d0e9227 */ /* 0x044fe200078e00ff */
[----:B---3--:R-:W-:Y:S03]  /*5150*/  @!P1 ISETP.NE.AND P0, PT, R10, 0x1, PT ;  /* 0x000000010a00980c */ /* 0x008fe60003f05270 */
[C---:B------:R-:W-:Y:S01]  /*5160*/  @!P1 IMAD.HI.U32 R11, R8.reuse, R11, RZ ;  /* 0x0000000b080b9227 */ /* 0x040fe200078e00ff */
[----:B------:R-:W-:Y:S04]  /*5170*/  @!P1 SHF.R.U32.HI R14, RZ, R15, R14 ;  /* 0x0000000fff0e9219 */ /* 0x000fe8000001160e */
[----:B-1----:R-:W-:Y:S01]  /*5180*/  @!P1 SHF.R.U32.HI R9, RZ, R0, R11 ;  /* 0x00000000ff099219 */ /* 0x002fe2000001160b */
[----:B------:R-:W-:Y:S01]  /*5190*/  SYNCS.ARRIVE.TRANS64.RED.A1T0 RZ, [UR21], RZ ;  /* 0x000000ffffff79a7 */ /* 0x000fe20008100415 */
[----:B------:R-:W-:Y:S02]  /*51a0*/  @!P1 SEL R14, R13, R14, !P2 ;  /* 0x0000000e0d0e9207 */ /* 0x000fe40005000000 */
[----:B------:R-:W-:Y:S02]  /*51b0*/  @!P1 SEL R9, R8, R9, !P0 ;  /* 0x0000000908099207 */ /* 0x000fe40004000000 */
[----:B----4-:R-:W-:Y:S01]  /*51c0*/  @P3 SHF.R.U32.HI R19, RZ, 0x10, R21 ;  /* 0x00000010ff133819 */ /* 0x010fe20000011615 */
[----:B------:R-:W1:Y:S02]  /*51d0*/  SYNCS.PHASECHK.TRANS64.TRYWAIT P5, [UR17+0xe8], R12 ;  /* 0x0000e80cff0075a7 */ /* 0x000e6400080a1111 */
[----:B------:R-:W-:Y:S02]  /*51e0*/  @!P1 IMAD.IADD R0, R9, 0x1, -R14 ;  /* 0x0000000109009824 */ /* 0x000fe400078e0a0e */
[----:B------:R-:W-:Y:S01]  /*51f0*/  @!P1 IMAD.IADD R9, R14, 0x1, -R9 ;  /* 0x000000010e099824 */ /* 0x000fe200078e0a09 */
[----:B------:R-:W-:Y:S01]  /*5200*/  @P3 R2UR UR48, R19 ;  /* 0x00000000133032ca */ /* 0x000fe200000e0000 */
[----:B------:R-:W-:Y:S02]  /*5210*/  @!P1 IMAD R13, R0, R3, R13 ;  /* 0x00000003000d9224 */ /* 0x000fe400078e020d */
[----:B------:R-:W-:Y:S01]  /*5220*/  @!P1 IMAD R8, R9, R10, R8 ;  /* 0x0000000a09089224 */ /* 0x000fe200078e0208 */
[----:B-1----:R-:W-:Y:S11]  /*5230*/  @!P5 BRA `(.L_x_84) ;  /* 0x000000340058d947 */ /* 0x002ff60003800000 */
.L_x_171:
[----:B-1----:R-:W-:Y:S01]  /*5240*/  @!P4 IADD3 R3, P0, PT, R32, 0x580, RZ ;  /* 0x000005802003c810 */ /* 0x002fe20007f1e0ff */
[----:B------:R-:W-:Y:S01]  /*5250*/  VOTEU.ALL UP2, P4 ;  /* 0x0000000000ff7886 */ /* 0x000fe20002040000 */
[----:B------:R-:W-:Y:S01]  /*5260*/  UMOV UR22, 0x0 ;  /* 0x0000000000167882 */ /* 0x000fe20000000000 */
[----:B------:R-:W-:Y:S01]  /*5270*/  UMOV UR23, 0x10000000 ;  /* 0x1000000000177882 */ /* 0x000fe20000000000 */
[----:B------:R-:W-:Y:S01]  /*5280*/  @!P4 R2UR UR9, R3 ;  /* 0x000000000309c2ca */ /* 0x000fe200000e0000 */
[----:B------:R-:W-:Y:S01]  /*5290*/  @!P4 IMAD.X R0, RZ, RZ, R33, P0 ;  /* 0x000000ffff00c224 */ /* 0x000fe200000e0621 */
[----:B------:R-:W-:Y:S01]  /*52a0*/  @!UP2 UIADD3 UR10, UPT, UPT, UR10, 0x20, URZ ;  /* 0x000000200a0aa890 */ /* 0x000fe2000fffe0ff */
[----:B------:R-:W-:Y:S01]  /*52b0*/  LOP3.LUT P0, RZ, R22, 0x1, RZ, 0xc0, !PT ;  /* 0x0000000116ff7812 */ /* 0x000fe2000780c0ff */
[----:B------:R-:W-:Y:S01]  /*52c0*/  IMAD.IADD R19, R8, 0x1, R58 ;  /* 0x0000000108137824 */ /* 0x000fe200078e023a */
[----:B------:R-:W-:Y:S01]  /*52d0*/  LOP3.LUT R29, R29, 0x1, RZ, 0x3c, !PT ;  /* 0x000000011d1d7812 */ /* 0x000fe200078e3cff */
[----:B------:R-:W-:Y:S01]  /*52e0*/  IMAD.IADD R37, R13, 0x1, R64 ;  /* 0x000000010d257824 */ /* 0x000fe200078e0240 */
[----:B------:R-:W-:Y:S06]  /*52f0*/  @!P4 R2UR UR8, R0 ;  /* 0x000000000008c2ca */ /* 0x000fec00000e0000 */
[----:B------:R-:W-:Y:S01]  /*5300*/  IMAD.U32 R10, RZ, RZ, UR9 ;  /* 0x00000009ff0a7e24 */ /* 0x000fe2000f8e00ff */
[----:B------:R-:W-:Y:S04]  /*5310*/  UIADD3 UR9, UPT, UPT, UR17, 0xd0, URZ ;  /* 0x000000d011097890 */ /* 0x000fe8000fffe0ff */
[----:B------:R-:W-:Y:S01]  /*5320*/  @!P4 R2UR UR20, R10 ;  /* 0x000000000a14c2ca */ /* 0x000fe200000e0000 */
[----:B------:R-:W-:Y:S01]  /*5330*/  UPRMT UR19, UR45, 0x654, UR9 ;  /* 0x000006542d137896 */ /* 0x000fe20008000009 */
[----:B------:R-:W-:Y:S01]  /*5340*/  IMAD.U32 R11, RZ, RZ, UR8 ;  /* 0x00000008ff0b7e24 */ /* 0x000fe2000f8e00ff */
[----:B------:R-:W-:Y:S04]  /*5350*/  @!UP2 ULEA UR8, UR18, UR15, 0xc ;  /* 0x0000000f1208a291 */ /* 0x000fe8000f8e60ff */
[----:B------:R-:W-:Y:S01]  /*5360*/  @!P4 R2UR UR21, R11 ;  /* 0x000000000b15c2ca */ /* 0x000fe200000e0000 */
[----:B------:R-:W-:Y:S01]  /*5370*/  @!UP2 UIADD3 UR8, UPT, UPT, UR8, 0x200, URZ ;  /* 0x000002000808a890 */ /* 0x000fe2000fffe0ff */
[----:B------:R-:W-:Y:S11]  /*5380*/  VOTEU.ALL UP2, P4 ;  /* 0x0000000000ff7886 */ /* 0x000ff60002040000 */
[----:B------:R3:W-:Y:S01]  /*5390*/  @!UP2 UTMALDG.4D [UR8], [UR20], desc[UR22] ;  /* 0x000016081400a5b4 */ /* 0x0007e20008019000 */
[----:B------:R3:W-:Y:S01]  /*53a0*/  @!P4 SYNCS.ARRIVE.TRANS64.RED.A0TR RZ, [UR17+0xd0], R27 ;  /* 0x0000d01bffffc9a7 */ /* 0x0007e20008300411 */
[----:B------:R-:W-:Y:S04]  /*53b0*/  UIADD3 UR17, UPT, UPT, UR18, 0x1, URZ ;  /* 0x0000000112117890 */ /* 0x000fe8000fffe0ff */
[----:B------:R-:W-:Y:S04]  /*53c0*/  UISETP.NE.AND UP2, UPT, UR17, 0x3, UPT ;  /* 0x000000031100788c */ /* 0x000fe8000bf45270 */
[----:B------:R-:W-:Y:S02]  /*53d0*/  USEL UR18, URZ, 0x1, UP2 ;  /* 0x00000001ff127887 */ /* 0x000fe40009000000 */
[----:B------:R-:W-:Y:S02]  /*53e0*/  USEL UR17, UR17, URZ, UP2 ;  /* 0x000000ff11117287 */ /* 0x000fe40009000000 */
[----:B------:R-:W-:Y:S02]  /*53f0*/  UPLOP3.LUT UP2, UPT, UPT, UPT, UPT, 0x80, 0x8 ;  /* 0x000000000008789c */ /* 0x000fe40003f4f070 */
[----:B------:R-:W-:Y:S01]  /*5400*/  LOP3.LUT R38, R38, UR18, RZ, 0x3c, !PT ;  /* 0x0000001226267c12 */ /* 0x000fe2000f8e3cff */
[----:B------:R-:W-:Y:S01]  /*5410*/  SYNCS.ARRIVE.TRANS64.RED.A1T0 RZ, [UR19], RZ ;  /* 0x000000ffffff79a7 */ /* 0x000fe20008100413 */
[----:B------:R-:W-:Y:S07]  /*5420*/  @P0 BRA `(.L_x_85) ;  /* 0xfffffff0005c0947 */ /* 0x000fee000383ffff */
[----:B------:R-:W-:Y:S01]  /*5430*/  UIADD3 UR15, UPT, UPT, UR15, 0xe8, URZ ;  /* 0x000000e80f0f7890 */ /* 0x000fe2000fffe0ff */
[----:B------:R-:W-:-:S03]  /*5440*/  SHF.L.U32 R3, R38, 0x1f, RZ ;  /* 0x0000001f26037819 */ /* 0x000fc600000006ff */
[----:B------:R-:W-:-:S09]  /*5450*/  ULEA UR4, UR17, UR15, 0x3 ;  /* 0x0000000f11047291 */ /* 0x000fd2000f8e18ff */
[----:B------:R-:W1:Y:S02]  /*5460*/  SYNCS.PHASECHK.TRANS64.TRYWAIT P0, [UR4], R3 ;  /* 0x00000003ff0075a7 */ /* 0x000e640008001104 */
[----:B-1----:R-:W-:Y:S05]  /*5470*/  @!P0 BRA `(.L_x_86) ;  /* 0x0000003000e08947 */ /* 0x002fea0003800000 */
.L_x_173:
        /* <DEDUP_REMOVED lines=9> */
.L_x_175:
        /* <DEDUP_REMOVED lines=8> */
.L_x_88:
[----:B-1----:R1:W2:Y:S02]  /*5590*/  SYNCS.PHASECHK.TRANS64.TRYWAIT P0, [R0+URZ], R3 ;  /* 0x00000003000075a7 */ /* 0x0022a400080011ff */
[----:B--2---:R-:W-:Y:S05]  /*55a0*/  @!P0 NANOSLEEP.SYNCS 0x989680 ;  /* 0x009896800000895d */ /* 0x004fea0003900000 */
[----:B------:R-:W2:Y:S02]  /*55b0*/  @!P0 SYNCS.PHASECHK.TRANS64 P0, [R0+URZ], R3 ;  /* 0x00000003000085a7 */ /* 0x000ea400080010ff */
[----:B--23--:R-:W-:Y:S05]  /*55c0*/  @P0 EXIT ;  /* 0x000000000000094d */ /* 0x00cfea0003800000 */
[----:B------:R-:W-:Y:S05]  /*55d0*/  BRA `(.L_x_88) ;  /* 0xfffffffc00ec7947 */ /* 0x000fea000383ffff */
.L_x_76:
[----:B------:R-:W-:-:S06]  /*55e0*/  UISETP.GE.AND UP1, UPT, UR4, 0x4, UPT ;  /* 0x000000040400788c */ /* 0x000fcc000bf26270 */
[----:B------:R-:W-:-:S13]  /*55f0*/  PLOP3.LUT P0, PT, PT, PT, UP1, 0x80, 0x8 ;  /* 0x000000000008781c */ /* 0x000fda0003f0f018 */
[----:B-1----:R-:W-:Y:S05]  /*5600*/  @!P0 EXIT ;  /* 0x000000000000894d */ /* 0x002fea0003800000 */
[----:B------:R-:W-:Y:S01]  /*5610*/  BAR.SYNC.DEFER_BLOCKING 0x6, 0xa0 ;  /* 0x0182800000007b1d */ /* 0x000fe20000010000 */
[C---:B------:R-:W-:Y:S01]  /*5620*/  IMAD.SHL.U32 R2, R76.reuse, 0x20, RZ ;  /* 0x000000204c027824 */ /* 0x040fe200078e00ff */
[----:B------:R-:W-:Y:S01]  /*5630*/  SHF.R.U32.HI R7, RZ, 0x1, R76 ;  /* 0x00000001ff077819 */ /* 0x000fe2000001164c */
[C---:B------:R-:W-:Y:S01]  /*5640*/  IMAD.SHL.U32 R0, R76.reuse, 0x4, RZ ;  /* 0x000000044c007824 */ /* 0x040fe200078e00ff */
[----:B------:R-:W-:Y:S01]  /*5650*/  SHF.R.S32.HI R78, RZ, 0x1f, R3 ;  /* 0x0000001fff4e7819 */ /* 0x000fe20000011403 */
[----:B------:R-:W-:Y:S01]  /*5660*/  IMAD.SHL.U32 R75, R76, 0x10, RZ ;  /* 0x000000104c4b7824 */ /* 0x000fe200078e00ff */
[----:B------:R-:W-:Y:S01]  /*5670*/  UMOV UR50, 0x400 ;  /* 0x0000040000327882 */ /* 0x000fe20000000000 */
[----:B------:R-:W-:Y:S01]  /*5680*/  LOP3.LUT R5, R2, 0xc0, RZ, 0xc0, !PT ;  /* 0x000000c002057812 */ /* 0x000fe200078ec0ff */
[----:B------:R-:W-:Y:S01]  /*5690*/  ULEA UR50, UR45, UR50, 0x18 ;  /* 0x000000322d327291 */ /* 0x000fe2000f8ec0ff */
[----:B------:R-:W1:Y:S01]  /*56a0*/  LDC R67, c[0x0][0x370] ;  /* 0x0000dc00ff437b82 */ /* 0x000e620000000800 */
[----:B------:R-:W-:Y:S01]  /*56b0*/  LOP3.LUT R75, R75, 0x600, RZ, 0xc0, !PT ;  /* 0x000006004b4b7812 */ /* 0x000fe200078ec0ff */
[----:B------:R-:W-:Y:S01]  /*56c0*/  IMAD.U32 R32, R76, 0x10000, RZ ;  /* 0x000100004c207824 */ /* 0x000fe200078e00ff */
[----:B------:R-:W-:Y:S01]  /*56d0*/  LOP3.LUT R0, R5, 0x18, R0, 0xf8, !PT ;  /* 0x0000001805007812 */ /* 0x000fe200078ef800 */
[----:B------:R-:W-:Y:S01]  /*56e0*/  IMAD.MOV.U32 R79, RZ, RZ, 0x10 ;  /* 0x00000010ff4f7424 */ /* 0x000fe200078e00ff */
[--C-:B------:R-:W-:Y:S01]  /*56f0*/  LOP3.LUT R75, R75, 0x20, R2.reuse, 0xf8, !PT ;  /* 0x000000204b4b7812 */ /* 0x100fe200078ef802 */
[----:B------:R-:W-:Y:S01]  /*5700*/  IMAD.MOV.U32 R30, RZ, RZ, RZ ;  /* 0x000000ffff1e7224 */ /* 0x000fe200078e00ff */
[----:B------:R-:W-:Y:S01]  /*5710*/  LOP3.LUT R0, R0, 0x8, R7, 0x78, !PT ;  /* 0x0000000800007812 */ /* 0x000fe200078e7807 */
[----:B------:R-:W2:Y:S01]  /*5720*/  LDC R28, c[0x0][0xb0c] ;  /* 0x0002c300ff1c7b82 */ /* 0x000ea20000000800 */
[----:B------:R-:W-:Y:S01]  /*5730*/  LOP3.LUT R75, R75, 0x100, R2, 0xf8, !PT ;  /* 0x000001004b4b7812 */ /* 0x000fe200078ef802 */
[----:B------:R-:W-:Y:S01]  /*5740*/  IMAD.MOV.U32 R74, RZ, RZ, RZ ;  /* 0x000000ffff4a7224 */ /* 0x000fe200078e00ff */
[----:B------:R-:W-:Y:S01]  /*5750*/  LEA.HI R78, R78, R3, RZ, 0x6 ;  /* 0x000000034e4e7211 */ /* 0x000fe200078f30ff */
[----:B------:R-:W-:Y:S01]  /*5760*/  IMAD.MOV.U32 R73, RZ, RZ, RZ ;  /* 0x000000ffff497224 */ /* 0x000fe200078e00ff */
[C---:B------:R-:W-:Y:S01]  /*5770*/  LOP3.LUT P0, RZ, R76.reuse, 0x4, RZ, 0xc0, !PT ;  /* 0x000000044cff7812 */ /* 0x040fe2000780c0ff */
[----:B------:R-:W3:Y:S01]  /*5780*/  LDCU.64 UR58, c[0x0][0x348] ;  /* 0x00006900ff3a77ac */ /* 0x000ee20008000a00 */
[----:B------:R-:W4:Y:S01]  /*5790*/  LDS R4, [UR50+0x160] ;  /* 0x00016032ff047984 */ /* 0x000f220008000800 */
[----:B------:R-:W1:Y:S01]  /*57a0*/  LDC R66, c[0x0][0xb20] ;  /* 0x0002c800ff427b82 */ /* 0x000e620000000800 */
[----:B------:R-:W-:Y:S01]  /*57b0*/  LOP3.LUT R75, R75, R0, RZ, 0xfc, !PT ;  /* 0x000000004b4b7212 */ /* 0x000fe200078efcff */
[----:B------:R-:W-:Y:S01]  /*57c0*/  UMOV UR55, 0x1 ;  /* 0x0000000100377882 */ /* 0x000fe20000000000 */
[----:B------:R-:W-:Y:S01]  /*57d0*/  LOP3.LUT R76, R76, 0x60, RZ, 0xc0, !PT ;  /* 0x000000604c4c7812 */ /* 0x000fe200078ec0ff */
[----:B------:R-:W1:Y:S01]  /*57e0*/  LDCU.64 UR36, c[0x0][0x888] ;  /* 0x00011100ff2477ac */ /* 0x000e620008000a00 */
[----:B------:R-:W-:-:S02]  /*57f0*/  LOP3.LUT R32, R32, 0x600000, RZ, 0xc0, !PT ;  /* 0x0060000020207812 */ /* 0x000fc400078ec0ff */
[----:B------:R-:W-:Y:S01]  /*5800*/  SEL R79, R79, 0xfffffff0, !P0 ;  /* 0xfffffff04f4f7807 */ /* 0x000fe20004000000 */
[----:B------:R-:W1:Y:S01]  /*5810*/  LDC R27, c[0x0][0xb30] ;  /* 0x0002cc00ff1b7b82 */ /* 0x000e620000000800 */
[----:B------:R-:W-:Y:S01]  /*5820*/  SHF.R.S32.HI R78, RZ, 0x6, R78 ;  /* 0x00000006ff4e7819 */ /* 0x000fe2000001144e */
[----:B------:R-:W1:Y:S01]  /*5830*/  LDCU.64 UR38, c[0x0][0x890] ;  /* 0x00011200ff2677ac */ /* 0x000e620008000a00 */
[----:B------:R-:W-:Y:S01]  /*5840*/  UMOV UR57, URZ ;  /* 0x000000ff00397c82 */ /* 0x000fe20008000000 */
[----:B------:R-:W-:-:S04]  /*5850*/  UIADD3 UR56, UPT, UPT, UR50, 0x200, URZ ;  /* 0x0000020032387890 */ /* 0x000fc8000fffe0ff */
[----:B------:R-:W1:Y:S01]  /*5860*/  LDC R65, c[0x0][0x388] ;  /* 0x0000e200ff417b82 */ /* 0x000e620000000800 */
[----:B------:R-:W-:Y:S01]  /*5870*/  UMOV UR54, URZ ;  /* 0x000000ff00367c82 */ /* 0x000fe20008000000 */
[----:B------:R-:W-:-:S06]  /*5880*/  UMOV UR53, URZ ;  /* 0x000000ff00357c82 */ /* 0x000fcc0008000000 */
[----:B------:R-:W1:Y:S08]  /*5890*/  LDC.64 R56, c[0x0][0xb10] ;  /* 0x0002c400ff387b82 */ /* 0x000e700000000a00 */
[----:B------:R-:W1:Y:S01]  /*58a0*/  LDC.64 R24, c[0x0][0xb18] ;  /* 0x0002c600ff187b82 */ /* 0x000e620000000a00 */
[C---:B----4-:R-:W-:Y:S01]  /*58b0*/  VIADD R5, R4.reuse, 0x40 ;  /* 0x0000004004057836 */ /* 0x050fe20000000000 */
[----:B------:R-:W-:-:S06]  /*58c0*/  LOP3.LUT R4, R4, 0xffff, RZ, 0xc0, !PT ;  /* 0x0000ffff04047812 */ /* 0x000fcc00078ec0ff */
[----:B------:R-:W4:Y:S01]  /*58d0*/  LDC.64 R22, c[0x0][0xb28] ;  /* 0x0002ca00ff167b82 */ /* 0x000f220000000a00 */
[----:B------:R-:W-:-:S05]  /*58e0*/  LOP3.LUT R5, R5, 0xffff, RZ, 0xc0, !PT ;  /* 0x0000ffff05057812 */ /* 0x000fca00078ec0ff */
[----:B------:R1:W-:Y:S02]  /*58f0*/  STL.64 [R1], R4 ;  /* 0x0000000401007387 */ /* 0x0003e40000100a00 */
[----:B------:R-:W1:Y:S08]  /*5900*/  LDC.64 R54, c[0x0][0x8b0] ;  /* 0x00022c00ff367b82 */ /* 0x000e700000000a00 */
[----:B------:R-:W1:Y:S08]  /*5910*/  LDC.64 R52, c[0x0][0x8a8] ;  /* 0x00022a00ff347b82 */ /* 0x000e700000000a00 */
[----:B--23--:R-:W1:Y:S02]  /*5920*/  LDC R72, c[0x0][0x374] ;  /* 0x0000dd00ff487b82 */ /* 0x00ce640000000800 */
.L_x_119:
[----:B------:R-:W-:Y:S04]  /*5930*/  SHF.L.U32 R3, R73, 0x1f, RZ ;  /* 0x0000001f49037819 */ /* 0x000fe800000006ff */
[----:B--2---:R-:W2:Y:S02]  /*5940*/  SYNCS.PHASECHK.TRANS64.TRYWAIT P0, [UR50+0x110], R3 ;  /* 0x00011003ff0075a7 */ /* 0x004ea40008001132 */
[----:B-12---:R-:W-:Y:S05]  /*5950*/  @!P0 BRA `(.L_x_89) ;  /* 0x0000002c00d88947 */ /* 0x006fea0003800000 */
.L_x_177:
[----:B------:R-:W3:Y:S01]  /*5960*/  LDS.128 R60, [UR50+0x150] ;  /* 0x00015032ff3c7984 */ /* 0x000ee20008000c00 */
[----:B------:R-:W-:Y:S01]  /*5970*/  UIADD3 UR4, UPT, UPT, UR50, 0x118, URZ ;  /* 0x0000011832047890 */ /* 0x000fe2000fffe0ff */
[----:B--2---:R-:W-:Y:S01]  /*5980*/  IMAD R0, R30, 0x4, R1 ;  /* 0x000000041e007824 */ /* 0x004fe200078e0201 */
[-C--:B------:R-:W-:Y:S02]  /*5990*/  IABS R9, R78.reuse ;  /* 0x0000004e00097213 */ /* 0x080fe40000000000 */
[----:B------:R-:W-:Y:S01]  /*59a0*/  UPRMT UR4, URZ, 0x654, UR4 ;  /* 0x00000654ff047896 */ /* 0x000fe20008000004 */
[----:B------:R-:W-:Y:S01]  /*59b0*/  IABS R3, R78 ;  /* 0x0000004e00037213 */ /* 0x000fe20000000000 */
[----:B------:R-:W2:Y:S01]  /*59c0*/  I2F.RP R8, R9 ;  /* 0x0000000900087306 */ /* 0x000ea20000209400 */
[----:B------:R-:W-:Y:S01]  /*59d0*/  @!PT LDS RZ, [RZ] ;  /* 0x00000000fffff984 */ /* 0x000fe20000000800 */
[----:B------:R-:W-:Y:S01]  /*59e0*/  @!PT LDS RZ, [RZ] ;  /* 0x00000000fffff984 */ /* 0x000fe20000000800 */
[----:B------:R-:W-:Y:S01]  /*59f0*/  @!PT LDS RZ, [RZ] ;  /* 0x00000000fffff984 */ /* 0x000fe20000000800 */
[----:B------:R-:W-:Y:S01]  /*5a00*/  @!PT LDS RZ, [RZ] ;  /* 0x00000000fffff984 */ /* 0x000fe20000000800 */
[----:B------:R1:W-:Y:S06]  /*5a10*/  MEMBAR.ALL.CTA ;  /* 0x0000000000007992 */ /* 0x0003ec0000008000 */
[----:B-1----:R-:W1:Y:S01]  /*5a20*/  FENCE.VIEW.ASYNC.S ;  /* 0x00000000000073c6 */ /* 0x002e620000000000 */
[----:B------:R-:W-:Y:S01]  /*5a30*/  IADD3 R3, PT, PT, RZ, -R3, RZ ;  /* 0x80000003ff037210 */ /* 0x000fe20007ffe0ff */
[----:B-1----:R-:W-:Y:S06]  /*5a40*/  SYNCS.ARRIVE.TRANS64.RED.A1T0 RZ, [UR4], RZ ;  /* 0x000000ffffff79a7 */ /* 0x002fec0008100404 */
[----:B------:R1:W5:Y:S01]  /*5a50*/  LDL R17, [R0] ;  /* 0x0000000000117983 */ /* 0x0003620000100800 */
[----:B---3--:R-:W-:Y:S01]  /*5a60*/  LOP3.LUT P3, RZ, R62, 0x1, RZ, 0xc0, !PT ;  /* 0x000000013eff7812 */ /* 0x008fe2000786c0ff */
[----:B--2---:R-:W2:Y:S11]  /*5a70*/  MUFU.RCP R2, R8 ;  /* 0x0000000800027308 */ /* 0x004eb60000001000 */
[----:B------:R-:W-:Y:S01]  /*5a80*/  @!UPT UIADD3 URZ, UPT, UPT, URZ, URZ, URZ ;  /* 0x000000fffffff290 */ /* 0x000fe2000fffe0ff */
[----:B------:R-:W-:Y:S02]  /*5a90*/  @P3 MOV R31, R60 ;  /* 0x0000003c001f3202 */ /* 0x000fe40000000f00 */
[----:B------:R-:W-:Y:S01]  /*5aa0*/  @P3 LOP3.LUT R29, R61, 0xffff, RZ, 0xc0, !PT ;  /* 0x0000ffff3d1d3812 */ /* 0x000fe200078ec0ff */
[----:B--2---:R-:W-:Y:S01]  /*5ab0*/  VIADD R6, R2, 0xffffffe ;  /* 0x0ffffffe02067836 */ /* 0x004fe20000000000 */
[----:B------:R-:W-:Y:S03]  /*5ac0*/  IABS R2, R65 ;  /* 0x0000004100027213 */ /* 0x000fe60000000000 */
[----:B------:R-:W2:Y:S02]  /*5ad0*/  F2I.FTZ.U32.TRUNC.NTZ R7, R6 ;  /* 0x0000000600077305 */ /* 0x000ea4000021f000 */
[--C-:B--2---:R-:W-:Y:S02]  /*5ae0*/  IMAD.MOV R4, RZ, RZ, -R7.reuse ;  /* 0x000000ffff047224 */ /* 0x104fe400078e0a07 */
[----:B------:R-:W-:Y:S02]  /*5af0*/  IMAD.MOV.U32 R6, RZ, RZ, RZ ;  /* 0x000000ffff067224 */ /* 0x000fe400078e00ff */
[----:B------:R-:W-:Y:S01]  /*5b00*/  IMAD R5, R4, R9, RZ ;  /* 0x0000000904057224 */ /* 0x000fe200078e02ff */
[----:B------:R-:W-:Y:S03]  /*5b10*/  IABS R4, R19 ;  /* 0x0000001300047213 */ /* 0x000fe60000000000 */
[----:B------:R-:W-:Y:S02]  /*5b20*/  IMAD.HI.U32 R7, R7, R5, R6 ;  /* 0x0000000507077227 */ /* 0x000fe400078e0006 */
[----:B------:R-:W2:Y:S04]  /*5b30*/  I2F.RP R5, R2 ;  /* 0x0000000200057306 */ /* 0x000ea80000209400 */
[----:B------:R-:W-:Y:S04]  /*5b40*/  IMAD.HI.U32 R10, R7, R4, RZ ;  /* 0x00000004070a7227 */ /* 0x000fe800078e00ff */
[----:B------:R-:W-:Y:S01]  /*5b50*/  IMAD R4, R10, R3, R4 ;  /* 0x000000030a047224 */ /* 0x000fe200078e0204 */
[----:B------:R-:W-:Y:S04]  /*5b60*/  LOP3.LUT R3, R19, R78, RZ, 0x3c, !PT ;  /* 0x0000004e13037212 */ /* 0x000fe800078e3cff */
[----:B------:R-:W-:Y:S01]  /*5b70*/  ISETP.GT.U32.AND P0, PT, R9, R4, PT ;  /* 0x000000040900720c */ /* 0x000fe20003f04070 */
[----:B--2---:R-:W2:Y:S01]  /*5b80*/  MUFU.RCP R5, R5 ;  /* 0x0000000500057308 */ /* 0x004ea20000001000 */
[----:B------:R-:W-:Y:S11]  /*5b90*/  ISETP.GE.AND P1, PT, R3, RZ, PT ;  /* 0x000000ff0300720c */ /* 0x000ff60003f26270 */
[----:B------:R-:W-:Y:S02]  /*5ba0*/  @!P0 IMAD.IADD R4, R4, 0x1, -R9 ;  /* 0x0000000104048824 */ /* 0x000fe400078e0a09 */
[----:B------:R-:W-:Y:S01]  /*5bb0*/  @!P0 VIADD R10, R10, 0x1 ;  /* 0x000000010a0a8836 */ /* 0x000fe20000000000 */
[----:B------:R-:W-:Y:S02]  /*5bc0*/  ISETP.NE.AND P0, PT, R78, RZ, PT ;  /* 0x000000ff4e00720c */ /* 0x000fe40003f05270 */
[----:B------:R-:W-:Y:S01]  /*5bd0*/  ISETP.GE.U32.AND P2, PT, R4, R9, PT ;  /* 0x000000090400720c */ /* 0x000fe20003f46070 */
[----:B--2---:R-:W-:Y:S04]  /*5be0*/  VIADD R6, R5, 0xffffffe ;  /* 0x0ffffffe05067836 */ /* 0x004fe80000000000 */
[----:B------:R-:W2:Y:S08]  /*5bf0*/  F2I.FTZ.U32.TRUNC.NTZ R7, R6 ;  /* 0x0000000600077305 */ /* 0x000eb0000021f000 */
[----:B------:R-:W-:Y:S05]  /*5c00*/  @P2 IADD3 R10, PT, PT, R10, 0x1, RZ ;  /* 0x000000010a0a2810 */ /* 0x000fea0007ffe0ff */
[----:B------:R-:W-:Y:S01]  /*5c10*/  @!P1 IMAD.MOV R10, RZ, RZ, -R10 ;  /* 0x000000ffff0a9224 */ /* 0x000fe200078e0a0a */
[----:B------:R-:W-:Y:S01]  /*5c20*/  @!P0 LOP3.LUT R10, RZ, R78, RZ, 0x33, !PT ;  /* 0x0000004eff0a8212 */ /* 0x000fe200078e33ff */
[--C-:B--2---:R-:W-:Y:S01]  /*5c30*/  IMAD.MOV R3, RZ, RZ, -R7.reuse ;  /* 0x000000ffff037224 */ /* 0x104fe200078e0a07 */
[----:B------:R-:W-:Y:S01]  /*5c40*/  ISETP.GE.AND P0, PT, R26, 0x1, PT ;  /* 0x000000011a00780c */ /* 0x000fe20003f06270 */
[----:B------:R-:W-:Y:S01]  /*5c50*/  IMAD.MOV.U32 R6, RZ, RZ, RZ ;  /* 0x000000ffff067224 */ /* 0x000fe200078e00ff */
[----:B------:R-:W-:Y:S01]  /*5c60*/  LOP3.LUT R11, R10, R65, RZ, 0x3c, !PT ;  /* 0x000000410a0b7212 */ /* 0x000fe200078e3cff */
[----:B------:R-:W-:Y:S01]  /*5c70*/  IMAD R4, R3, R2, RZ ;  /* 0x0000000203047224 */ /* 0x000fe200078e02ff */
[----:B------:R-:W-:Y:S03]  /*5c80*/  IABS R3, R10 ;  /* 0x0000000a00037213 */ /* 0x000fe60000000000 */
[----:B------:R-:W-:Y:S06]  /*5c90*/  IMAD.HI.U32 R7, R7, R4, R6 ;  /* 0x0000000407077227 */ /* 0x000fec00078e0006 */
[----:B------:R-:W-:Y:S05]  /*5ca0*/  IMAD.HI.U32 R12, R7, R3, RZ ;  /* 0x00000003070c7227 */ /* 0x000fea00078e00ff */
[----:B------:R-:W-:Y:S05]  /*5cb0*/  IADD3 R4, PT, PT, -R12, RZ, RZ ;  /* 0x000000ff0c047210 */ /* 0x000fea0007ffe1ff */
[C---:B------:R-:W-:Y:S05]  /*5cc0*/  IMAD R3, R2.reuse, R4, R3 ;  /* 0x0000000402037224 */ /* 0x040fea00078e0203 */
[----:B------:R-:W-:Y:S11]  /*5cd0*/  ISETP.GT.U32.AND P4, PT, R2, R3, PT ;  /* 0x000000030200720c */ /* 0x000ff60003f84070 */
[----:B------:R-:W-:Y:S02]  /*5ce0*/  @!UPT UIADD3 URZ, UPT, UPT, URZ, URZ, URZ ;  /* 0x000000fffffff290 */ /* 0x000fe4000fffe0ff */
[----:B------:R-:W-:Y:S05]  /*5cf0*/  @!P4 IMAD.IADD R3, R3, 0x1, -R2 ;  /* 0x000000010303c824 */ /* 0x000fea00078e0a02 */
[----:B------:R-:W-:Y:S01]  /*5d00*/  ISETP.GE.U32.AND P2, PT, R3, R2, PT ;  /* 0x000000020300720c */ /* 0x000fe20003f46070 */
[----:B------:R-:W-:Y:S01]  /*5d10*/  @!UPT UIADD3 URZ, UPT, UPT, URZ, URZ, URZ ;  /* 0x000000fffffff290 */ /* 0x000fe2000fffe0ff */
[----:B-1----:R-:W-:Y:S11]  /*5d20*/  @!P0 BRA `(.L_x_90) ;  /* 0x0000000000a48947 */ /* 0x002ff60003800000 */
[----:B------:R-:W-:Y:S01]  /*5d30*/  IMAD.HI.U32 R13, R72, R25, RZ ;  /* 0x00000019480d7227 */ /* 0x000fe200078e00ff */
[----:B------:R-:W-:Y:S02]  /*5d40*/  ISETP.NE.AND P0, PT, R24, 0x1, PT ;  /* 0x000000011800780c */ /* 0x000fe40003f05270 */
[----:B------:R-:W-:Y:S01]  /*5d50*/  ISETP.NE.AND P1, PT, R26, 0x1, PT ;  /* 0x000000011a00780c */ /* 0x000fe20003f25270 */
[----:B------:R-:W-:Y:S01]  /*5d60*/  IMAD.HI.U32 R14, R67, R56, RZ ;  /* 0x00000038430e7227 */ /* 0x000fe200078e00ff */
[----:B------:R-:W-:Y:S02]  /*5d70*/  SHF.R.U32.HI R13, RZ, R66, R13 ;  /* 0x00000042ff0d7219 */ /* 0x000fe4000001160d */
[----:B------:R-:W-:Y:S01]  /*5d80*/  ISETP.NE.AND P5, PT, R28, 0x1, PT ;  /* 0x000000011c00780c */ /* 0x000fe20003fa5270 */
[----:B------:R-:W-:Y:S01]  /*5d90*/  IMAD.HI.U32 R18, R31, R56, RZ ;  /* 0x000000381f127227 */ /* 0x000fe200078e00ff */
[----:B------:R-:W-:Y:S02]  /*5da0*/  SHF.R.U32.HI R14, RZ, R57, R14 ;  /* 0x00000039ff0e7219 */ /* 0x000fe4000001160e */
[----:B------:R-:W-:Y:S01]  /*5db0*/  SEL R3, R72, R13, !P0 ;  /* 0x0000000d48037207 */ /* 0x000fe20004000000 */
[----:B------:R-:W-:Y:S01]  /*5dc0*/  IMAD.HI.U32 R13, R29, R25, RZ ;  /* 0x000000191d0d7227 */ /* 0x000fe200078e00ff */
[----:B------:R-:W-:Y:S02]  /*5dd0*/  SEL R7, R67, R14, !P5 ;  /* 0x0000000e43077207 */ /* 0x000fe40006800000 */
[----:B------:R-:W-:Y:S01]  /*5de0*/  SHF.R.U32.HI R18, RZ, R57, R18 ;  /* 0x00000039ff127219 */ /* 0x000fe20000011612 */
[-C--:B----4-:R-:W-:Y:S04]  /*5df0*/  IMAD.HI.U32 R14, R3, R22.reuse, RZ ;  /* 0x00000016030e7227 */ /* 0x090fe800078e00ff */
[----:B------:R-:W-:Y:S01]  /*5e00*/  IMAD.HI.U32 R16, R7, R22, RZ ;  /* 0x0000001607107227 */ /* 0x000fe200078e00ff */
[-C--:B------:R-:W-:Y:S02]  /*5e10*/  @P1 SHF.R.U32.HI R3, RZ, R23.reuse, R14 ;  /* 0x00000017ff031219 */ /* 0x080fe4000001160e */
[----:B------:R-:W-:Y:S02]  /*5e20*/  SHF.R.U32.HI R14, RZ, R66, R13 ;  /* 0x00000042ff0e7219 */ /* 0x000fe4000001160d */
[----:B------:R-:W-:Y:S01]  /*5e30*/  @P1 SHF.R.U32.HI R7, RZ, R23, R16 ;  /* 0x00000017ff071219 */ /* 0x000fe20000011610 */
[C---:B------:R-:W-:Y:S01]  /*5e40*/  IMAD R2, R26.reuse, R3, RZ ;  /* 0x000000031a027224 */ /* 0x040fe200078e02ff */
[----:B------:R-:W-:Y:S02]  /*5e50*/  SEL R5, R29, R14, !P0 ;  /* 0x0000000e1d057207 */ /* 0x000fe40004000000 */
[----:B------:R-:W-:Y:S01]  /*5e60*/  SEL R3, R31, R18, !P5 ;  /* 0x000000121f037207 */ /* 0x000fe20006800000 */
[----:B------:R-:W-:Y:S01]  /*5e70*/  IMAD R4, R26, R7, RZ ;  /* 0x000000071a047224 */ /* 0x000fe200078e02ff */
[C---:B------:R-:W-:Y:S01]  /*5e80*/  ISETP.GE.AND P0, PT, R5.reuse, R2, PT ;  /* 0x000000020500720c */ /* 0x040fe20003f06270 */
[----:B------:R-:W-:Y:S03]  /*5e90*/  IMAD.HI.U32 R6, R5, R22, RZ ;  /* 0x0000001605067227 */ /* 0x000fe600078e00ff */
[----:B------:R-:W-:Y:S01]  /*5ea0*/  ISETP.GE.OR P0, PT, R3, R4, P0 ;  /* 0x000000040300720c */ /* 0x000fe20000706670 */
[----:B------:R-:W-:Y:S01]  /*5eb0*/  IMAD.MOV R4, RZ, RZ, -R3 ;  /* 0x000000ffff047224 */ /* 0x000fe200078e0a03 */
[-C--:B------:R-:W-:Y:S03]  /*5ec0*/  SHF.R.U32.HI R6, RZ, R23.reuse, R6 ;  /* 0x00000017ff067219 */ /* 0x080fe60000011606 */
[----:B------:R-:W-:Y:S01]  /*5ed0*/  IMAD R31, R28, R4, R31 ;  /* 0x000000041c1f7224 */ /* 0x000fe200078e021f */
[----:B------:R-:W-:Y:S05]  /*5ee0*/  SEL R9, R5, R6, !P1 ;  /* 0x0000000605097207 */ /* 0x000fea0004800000 */
[----:B------:R-:W-:Y:S02]  /*5ef0*/  IMAD.MOV R6, RZ, RZ, -R9 ;  /* 0x000000ffff067224 */ /* 0x000fe400078e0a09 */
[C---:B------:R-:W-:Y:S04]  /*5f00*/  @!P0 IMAD.HI.U32 R2, R3.reuse, R22, RZ ;  /* 0x0000001603028227 */ /* 0x040fe800078e00ff */
[----:B------:R-:W-:Y:S01]  /*5f10*/  IMAD R6, R26, R6, R5 ;  /* 0x000000061a067224 */ /* 0x000fe200078e0205 */
[----:B------:R-:W-:Y:S04]  /*5f20*/  @!P0 SHF.R.U32.HI R2, RZ, R23, R2 ;  /* 0x00000017ff028219 */ /* 0x000fe80000011602 */
[----:B------:R-:W-:Y:S02]  /*5f30*/  @!P0 SEL R0, R3, R2, !P1 ;  /* 0x0000000203008207 */ /* 0x000fe40004800000 */
[----:B------:R-:W-:Y:S02]  /*5f40*/  IADD3 R2, PT, PT, -R5, RZ, RZ ;  /* 0x000000ff05027210 */ /* 0x000fe40007ffe1ff */
[----:B------:R-:W-:Y:S01]  /*5f50*/  @!P0 IADD3 R8, PT, PT, R9, -R0, RZ ;  /* 0x8000000009088210 */ /* 0x000fe20007ffe0ff */
[----:B------:R-:W-:Y:S02]  /*5f60*/  @!P0 IMAD R0, R7, R6, R0 ;  /* 0x0000000607008224 */ /* 0x000fe400078e0200 */
[----:B------:R-:W-:Y:S02]  /*5f70*/  IMAD R29, R24, R2, R29 ;  /* 0x00000002181d7224 */ /* 0x000fe400078e021d */
[----:B------:R-:W-:Y:S02]  /*5f80*/  @!P0 IMAD R5, R8, R26, R3 ;  /* 0x0000001a08058224 */ /* 0x000fe400078e0203 */
[----:B------:R-:W-:Y:S04]  /*5f90*/  @!P0 IMAD.MOV.U32 R3, RZ, RZ, R0 ;  /* 0x000000ffff038224 */ /* 0x000fe800078e0000 */
[----:B------:R-:W-:Y:S02]  /*5fa0*/  IMAD R31, R3, R28, R31 ;  /* 0x0000001c031f7224 */ /* 0x000fe400078e021f */
[----:B------:R-:W-:Y:S07]  /*5fb0*/  IMAD R29, R5, R24, R29 ;  /* 0x00000018051d7224 */ /* 0x000fee00078e021d */
.L_x_90:
[----:B------:R-:W-:Y:S01]  /*5fc0*/  ISETP.NE.AND P0, PT, R27, 0x1, PT ;  /* 0x000000011b00780c */ /* 0x000fe20003f05270 */
[----:B------:R-:W1:Y:S01]  /*5fd0*/  LDC.64 R6, c[0x0][0xb10] ;  /* 0x0002c400ff067b82 */ /* 0x000e620000000a00 */
[----:B------:R-:W-:Y:S01]  /*5fe0*/  R2UR UR4, R11 ;  /* 0x000000000b0472ca */ /* 0x000fe200000e0000 */
[----:B------:R-:W-:Y:S01]  /*5ff0*/  @!P4 VIADD R12, R12, 0x1 ;  /* 0x000000010c0cc836 */ /* 0x000fe20000000000 */
[----:B------:R-:W-:Y:S01]  /*6000*/  ISETP.NE.AND P1, PT, R65, RZ, PT ;  /* 0x000000ff4100720c */ /* 0x000fe20003f25270 */
[----:B------:R-:W-:Y:S01]  /*6010*/  IMAD.MOV R8, RZ, RZ, -R10 ;  /* 0x000000ffff087224 */ /* 0x000fe200078e0a0a */
[----:B------:R-:W-:Y:S03]  /*6020*/  R2UR UR42, R37 ;  /* 0x00000000252a72ca */ /* 0x000fe600000e0000 */
[----:B------:R-:W2:Y:S01]  /*6030*/  LDC.64 R4, c[0x0][0xb18] ;  /* 0x0002c600ff047b82 */ /* 0x000ea20000000a00 */
[----:B------:R-:W-:Y:S01]  /*6040*/  R2UR UR43, R10 ;  /* 0x000000000a2b72ca */ /* 0x000fe200000e0000 */
[----:B------:R-:W-:Y:S01]  /*6050*/  @P2 VIADD R12, R12, 0x1 ;  /* 0x000000010c0c2836 */ /* 0x000fe20000000000 */
[C---:B------:R-:W-:Y:S01]  /*6060*/  R2UR UR5, R65.reuse ;  /* 0x00000000410572ca */ /* 0x040fe200000e0000 */
[----:B------:R-:W-:Y:S04]  /*6070*/  IMAD R19, R78, R8, R19 ;  /* 0x000000084e137224 */ /* 0x000fe800078e0213 */
[----:B------:R-:W3:Y:S01]  /*6080*/  @!P0 LDC R0, c[0x0][0xb20] ;  /* 0x0002c800ff008b82 */ /* 0x000ee20000000800 */
[----:B------:R-:W-:Y:S01]  /*6090*/  R2UR UR44, R12 ;  /* 0x000000000c2c72ca */ /* 0x000fe200000e0000 */
[----:B------:R-:W-:Y:S01]  /*60a0*/  UISETP.GE.AND UP1, UPT, UR4, URZ, UPT ;  /* 0x000000ff0400728c */ /* 0x000fe2000bf26270 */
[----:B------:R-:W-:Y:S05]  /*60b0*/  R2UR UR4, R65 ;  /* 0x00000000410472ca */ /* 0x000fea00000e0000 */
[----:B------:R-:W4:Y:S01]  /*60c0*/  @!P0 LDC R2, c[0x0][0xb0c] ;  /* 0x0002c300ff028b82 */ /* 0x000f220000000800 */
[----:B------:R-:W-:Y:S01]  /*60d0*/  R2UR UR51, R19 ;  /* 0x00000000133372ca */ /* 0x000fe200000e0000 */
[----:B------:R-:W-:Y:S01]  /*60e0*/  VOTEU.ALL UP0, P1 ;  /* 0x0000000000ff7886 */ /* 0x000fe20000800000 */
[----:B------:R-:W-:Y:S03]  /*60f0*/  USHF.L.U32 UR42, UR42, 0x6, URZ ;  /* 0x000000062a2a7899 */ /* 0x000fe600080006ff */
[----:B------:R-:W-:Y:S02]  /*6100*/  @!UP1 UIADD3 UR44, UPT, UPT, -UR44, URZ, URZ ;  /* 0x000000ff2c2c9290 */ /* 0x000fe4000fffe1ff */
[----:B------:R-:W-:Y:S01]  /*6110*/  @!UP0 ULOP3.LUT UR44, URZ, UR4, URZ, 0x33, !UPT ;  /* 0x00000004ff2c8292 */ /* 0x000fe2000f8e33ff */
[----:B--2---:R-:W-:Y:S01]  /*6120*/  @!P0 ISETP.NE.AND P1, PT, R4, 0x1, PT ;  /* 0x000000010400880c */ /* 0x004fe20003f25270 */
[----:B-1----:R-:W-:Y:S01]  /*6130*/  @!P0 IMAD.HI.U32 R6, R31, R6, RZ ;  /* 0x000000061f068227 */ /* 0x002fe200078e00ff */
[----:B------:R-:W-:Y:S03]  /*6140*/  ULOP3.LUT UP0, URZ, UR56, 0x1b0, URZ, 0xc0, !UPT ;  /* 0x000001b038ff7892 */ /* 0x000fe6000f80c0ff */
[----:B------:R-:W-:Y:S01]  /*6150*/  USHF.L.U32 UR51, UR51, 0x6, URZ ;  /* 0x0000000633337899 */ /* 0x000fe200080006ff */
[----:B------:R-:W-:Y:S01]  /*6160*/  @!P0 IMAD.HI.U32 R3, R29, R5, RZ ;  /* 0x000000051d038227 */ /* 0x000fe200078e00ff */
[----:B------:R-:W-:Y:S03]  /*6170*/  @!P0 SHF.R.U32.HI R6, RZ, R7, R6 ;  /* 0x00000007ff068219 */ /* 0x000fe60000011606 */
[----:B------:R-:W-:Y:S01]  /*6180*/  IMAD R8, RZ, RZ, -UR44 ;  /* 0x8000002cff087e24 */ /* 0x000fe2000f8e02ff */
[----:B---3--:R-:W-:Y:S02]  /*6190*/  @!P0 SHF.R.U32.HI R0, RZ, R0, R3 ;  /* 0x00000000ff008219 */ /* 0x008fe40000011603 */
[----:B----4-:R-:W-:Y:S02]  /*61a0*/  @!P0 ISETP.NE.AND P2, PT, R2, 0x1, PT ;  /* 0x000000010200880c */ /* 0x010fe40003f45270 */
[----:B------:R-:W-:Y:S02]  /*61b0*/  R2UR UR4, R8 ;  /* 0x00000000080472ca */ /* 0x000fe400000e0000 */
[----:B------:R-:W-:Y:S02]  /*61c0*/  @P3 SHF.R.U32.HI R8, RZ, 0x10, R61 ;  /* 0x00000010ff083819 */ /* 0x000fe4000001163d */
[----:B------:R-:W-:Y:S02]  /*61d0*/  @!P0 SEL R6, R31, R6, !P2 ;  /* 0x000000061f068207 */ /* 0x000fe40005000000 */
[----:B------:R-:W-:Y:S02]  /*61e0*/  @!P0 SEL R3, R29, R0, !P1 ;  /* 0x000000001d038207 */ /* 0x000fe40004800000 */
[----:B------:R-:W-:Y:S03]  /*61f0*/  @P3 R2UR UR52, R8 ;  /* 0x00000000083432ca */ /* 0x000fe600000e0000 */
[----:B------:R-:W-:Y:S02]  /*6200*/  @!P0 IMAD.IADD R0, R3, 0x1, -R6 ;  /* 0x0000000103008824 */ /* 0x000fe400078e0a06 */
[----:B------:R-:W-:Y:S01]  /*6210*/  @!P0 IMAD.IADD R3, R6, 0x1, -R3 ;  /* 0x0000000106038824 */ /* 0x000fe200078e0a03 */
[----:B------:R-:W-:Y:S01]  /*6220*/  UIMAD UR43, UR5, UR4, UR43 ;  /* 0x00000004052b72a4 */ /* 0x000fe2000f8e022b */
[----:B------:R-:W-:Y:S02]  /*6230*/  @!P0 IMAD R31, R0, R2, R31 ;  /* 0x00000002001f8224 */ /* 0x000fe400078e021f */
[----:B------:R-:W-:Y:S01]  /*6240*/  @!P0 IMAD R29, R3, R4, R29 ;  /* 0x00000004031d8224 */ /* 0x000fe200078e021d */
[----:B------:R-:W-:Y:S08]  /*6250*/  BRA.U !UP0, `(.L_x_91) ;  /* 0x00000001087c7547 */ /* 0x000ff0000b800000 */
[----:B------:R-:W1:Y:S01]  /*6260*/  LDCU.64 UR8, c[0x4][0x80] ;  /* 0x01001000ff0877ac */ /* 0x000e620008000a00 */
[----:B------:R-:W-:Y:S01]  /*6270*/  MOV R2, 0x0 ;  /* 0x0000000000027802 */ /* 0x000fe20000000f00 */
[----:B------:R-:W-:Y:S02]  /*6280*/  HFMA2 R12, -RZ, RZ, 0, 5.9604644775390625e-08 ;  /* 0x00000001ff0c7431 */ /* 0x000fe400000001ff */
[----:B------:R-:W-:Y:S01]  /*6290*/  IMAD.MOV.U32 R8, RZ, RZ, 0x70 ;  /* 0x00000070ff087424 */ /* 0x000fe200078e00ff */
[----:B------:R2:W3:Y:S01]  /*62a0*/  LDC.64 R14, c[0x4][R2] ;  /* 0x01000000020e7b82 */ /* 0x0004e20000000a00 */
[----:B------:R-:W4:Y:S01]  /*62b0*/  LDCU.64 UR6, c[0x4][0x88] ;  /* 0x01001100ff0677ac */ /* 0x000f220008000a00 */
[----:B------:R-:W-:Y:S01]  /*62c0*/  IMAD.MOV.U32 R13, RZ, RZ, RZ ;  /* 0x000000ffff0d7224 */ /* 0x000fe200078e00ff */
[----:B------:R-:W2:Y:S01]  /*62d0*/  LDCU.64 UR4, c[0x4][0x8] ;  /* 0x01000100ff0477ac */ /* 0x000ea20008000a00 */
[----:B-1----:R-:W-:Y:S01]  /*62e0*/  MOV R5, UR9 ;  /* 0x0000000900057c02 */ /* 0x002fe20008000f00 */
[----:B------:R-:W-:Y:S01]  /*62f0*/  IMAD.U32 R4, RZ, RZ, UR8 ;  /* 0x00000008ff047e24 */ /* 0x000fe2000f8e00ff */
[----:B----4-:R-:W-:Y:S01]  /*6300*/  MOV R7, UR7 ;  /* 0x0000000700077c02 */ /* 0x010fe20008000f00 */
[----:B------:R-:W-:Y:S01]  /*6310*/  IMAD.U32 R6, RZ, RZ, UR6 ;  /* 0x00000006ff067e24 */ /* 0x000fe2000f8e00ff */
[----:B--2---:R-:W-:Y:S01]  /*6320*/  MOV R11, UR5 ;  /* 0x00000005000b7c02 */ /* 0x004fe20008000f00 */
[----:B------:R-:W-:Y:S02]  /*6330*/  IMAD.U32 R10, RZ, RZ, UR4 ;  /* 0x00000004ff0a7e24 */ /* 0x000fe4000f8e00ff */
[----:B------:R-:W-:Y:S07]  /*6340*/  LEPC R20, `(.L_x_92) ;  /* 0x000000001014794e */ /* 0x000fee0000000000 */
[----:B---3-5:R-:W-:Y:S05]  /*6350*/  CALL.ABS.NOINC R14 ;  /* 0x000000000e007343 */ /* 0x028fea0003c00000 */
.L_x_92:
[----:B------:R-:W1:Y:S01]  /*6360*/  LDCU.64 UR8, c[0x4][0x80] ;  /* 0x01001000ff0877ac */ /* 0x000e620008000a00 */
[----:B------:R-:W2:Y:S01]  /*6370*/  LDC.64 R2, c[0x4][R2] ;  /* 0x0100000002027b82 */ /* 0x000ea20000000a00 */
[----:B------:R-:W-:Y:S02]  /*6380*/  HFMA2 R12, -RZ, RZ, 0, 5.9604644775390625e-08 ;  /* 0x00000001ff0c7431 */ /* 0x000fe400000001ff */
[----:B------:R-:W-:Y:S02]  /*6390*/  IMAD.MOV.U32 R8, RZ, RZ, 0x70 ;  /* 0x00000070ff087424 */ /* 0x000fe400078e00ff */
[----:B------:R-:W-:Y:S01]  /*63a0*/  IMAD.MOV.U32 R13, RZ, RZ, RZ ;  /* 0x000000ffff0d7224 */ /* 0x000fe200078e00ff */
[----:B------:R-:W3:Y:S01]  /*63b0*/  LDCU.64 UR6, c[0x4][0x88] ;  /* 0x01001100ff0677ac */ /* 0x000ee20008000a00 */
[----:B------:R-:W4:Y:S01]  /*63c0*/  LDCU.64 UR4, c[0x4][0x8] ;  /* 0x01000100ff0477ac */ /* 0x000f220008000a00 */
[----:B-1----:R-:W-:Y:S02]  /*63d0*/  MOV R4, UR8 ;  /* 0x0000000800047c02 */ /* 0x002fe40008000f00 */
[----:B------:R-:W-:Y:S02]  /*63e0*/  MOV R5, UR9 ;  /* 0x0000000900057c02 */ /* 0x000fe40008000f00 */
[----:B---3--:R-:W-:Y:S01]  /*63f0*/  MOV R7, UR7 ;  /* 0x0000000700077c02 */ /* 0x008fe20008000f00 */
[----:B------:R-:W-:Y:S01]  /*6400*/  IMAD.U32 R6, RZ, RZ, UR6 ;  /* 0x00000006ff067e24 */ /* 0x000fe2000f8e00ff */
[----:B----4-:R-:W-:Y:S01]  /*6410*/  MOV R11, UR5 ;  /* 0x00000005000b7c02 */ /* 0x010fe20008000f00 */
[----:B------:R-:W-:Y:S02]  /*6420*/  IMAD.U32 R10, RZ, RZ, UR4 ;  /* 0x00000004ff0a7e24 */ /* 0x000fe4000f8e00ff */
[----:B------:R-:W-:Y:S07]  /*6430*/  LEPC R20, `(.L_x_91) ;  /* 0x000000001014794e */ /* 0x000fee0000000000 */
[----:B--2---:R-:W-:Y:S05]  /*6440*/  CALL.ABS.NOINC R2 ;  /* 0x0000000002007343 */ /* 0x004fea0003c00000 */
.L_x_91:
[----:B------:R-:W-:Y:S01]  /*6450*/  ISETP.NE.U32.AND P3, PT, R54, RZ, PT ;  /* 0x000000ff3600720c */ /* 0x000fe20003f65070 */
[----:B------:R-:W-:Y:S01]  /*6460*/  UISETP.NE.AND UP2, UPT, UR49, URZ, UPT ;  /* 0x000000ff3100728c */ /* 0x000fe2000bf45270 */
[----:B------:R-:W-:Y:S01]  /*6470*/  ISETP.NE.U32.AND P2, PT, RZ, UR36, PT ;  /* 0x00000024ff007c0c */ /* 0x000fe2000bf45070 */
[----:B------:R-:W-:Y:S01]  /*6480*/  UISETP.NE.U32.AND UP1, UPT, UR38, URZ, UPT ;  /* 0x000000ff2600728c */ /* 0x000fe2000bf25070 */
[----:B------:R-:W-:Y:S01]  /*6490*/  ISETP.NE.AND.EX P3, PT, R55, RZ, PT, P3 ;  /* 0x000000ff3700720c */ /* 0x000fe20003f65330 */
[----:B------:R-:W-:Y:S01]  /*64a0*/  UPLOP3.LUT UP0, UPT, UPT, UPT, UPT, 0x40, 0x4 ;  /* 0x000000000004789c */ /* 0x000fe20003f0e870 */
[----:B------:R-:W-:Y:S01]  /*64b0*/  ISETP.NE.AND.EX P2, PT, RZ, UR37, PT, P2 ;  /* 0x00000025ff007c0c */ /* 0x000fe2000bf45320 */
[----:B------:R-:W-:Y:S01]  /*64c0*/  UISETP.NE.AND.EX UP1, UPT, UR39, URZ, UPT, UP1 ;  /* 0x000000ff2700728c */ /* 0x000fe2000bf25310 */
[----:B------:R-:W-:Y:S04]  /*64d0*/  PLOP3.LUT P4, PT, PT, PT, UP2, 0x80, 0x8 ;  /* 0x000000000008781c */ /* 0x000fe80003f8f028 */
[----:B------:R-:W-:Y:S01]  /*64e0*/  P2R R82, PR, RZ, 0x10 ;  /* 0x00000010ff527803 */ /* 0x000fe20000000000 */
[----:B------:R-:W-:Y:S06]  /*64f0*/  @UP2 UPLOP3.LUT UP0, UPT, UPT, UPT, UP1, 0x80, 0x8 ;  /* 0x000000000008289c */ /* 0x000fec0003f0f010 */
[----:B------:R-:W-:Y:S01]  /*6500*/  PLOP3.LUT P0, PT, PT, PT, UP0, 0x80, 0x8 ;  /* 0x000000000008781c */ /* 0x000fe20003f0f008 */
[----:B------:R-:W-:Y:S01]  /*6510*/  @!UPT UIADD3 URZ, UPT, UPT, URZ, URZ, URZ ;  /* 0x000000fffffff290 */ /* 0x000fe2000fffe0ff */
[----:B------:R-:W-:Y:S11]  /*6520*/  BRA.U !UP1, `(.L_x_93) ;  /* 0x0000000109387547 */ /* 0x000ff6000b800000 */
[----:B------:R-:W-:Y:S01]  /*6530*/  UISETP.NE.U32.AND UP0, UPT, UR36, URZ, UPT ;  /* 0x000000ff2400728c */ /* 0x000fe2000bf05070 */
[----:B------:R-:W-:Y:S02]  /*6540*/  HFMA2 R0, -RZ, RZ, 0, 5.9604644775390625e-08 ;  /* 0x00000001ff007431 */ /* 0x000fe400000001ff */
[----:B------:R-:W-:Y:S01]  /*6550*/  IMAD.MOV.U32 R59, RZ, RZ, 0x1 ;  /* 0x00000001ff3b7424 */ /* 0x000fe200078e00ff */
[----:B------:R-:W-:Y:S06]  /*6560*/  UISETP.NE.AND.EX UP0, UPT, UR37, URZ, UPT, UP0 ;  /* 0x000000ff2500728c */ /* 0x000fec000bf05300 */
[----:B------:R-:W-:Y:S05]  /*6570*/  PLOP3.LUT P1, PT, PT, PT, UP0, 0x80, 0x8 ;  /* 0x000000000008781c */ /* 0x000fea0003f2f008 */
[----:B------:R-:W1:Y:S01]  /*6580*/  @UP0 LDCU.64 UR6, c[0x0][0x888] ;  /* 0x00011100ff0607ac */ /* 0x000e620008000a00 */
[----:B------:R-:W-:Y:S07]  /*6590*/  @UP0 UIMAD UR4, UR48, UR38, URZ ;  /* 0x00000026300402a4 */ /* 0x000fee000f8e02ff */
[----:B------:R-:W-:Y:S01]  /*65a0*/  @!P1 PRMT R59, R0, 0x7610, R59 ;  /* 0x00007610003b9816 */ /* 0x000fe2000000003b */
[----:B-1----:R-:W-:Y:S03]  /*65b0*/  @UP0 UIMAD.WIDE UR6, UR4, 0x4, UR6 ;  /* 0x00000004040608a5 */ /* 0x002fe6000f8e0206 */
[----:B------:R-:W1:Y:S03]  /*65c0*/  @!UP0 LDCU UR4, c[0x0][0x880] ;  /* 0x00011000ff0487ac */ /* 0x000e660008000800 */
[----:B------:R-:W-:Y:S01]  /*65d0*/  IMAD.U32 R2, RZ, RZ, UR6 ;  /* 0x00000006ff027e24 */ /* 0x000fe2000f8e00ff */
[----:B------:R-:W-:Y:S05]  /*65e0*/  MOV R3, UR7 ;  /* 0x0000000700037c02 */ /* 0x000fea0008000f00 */
[----:B-----5:R2:W5:Y:S02]  /*65f0*/  @P1 LDG.E R35, desc[UR46][R2.64] ;  /* 0x0000002e02231981 */ /* 0x020564000c1e1900 */
[----:B-12---:R-:W-:Y:S02]  /*6600*/  @!P1 IMAD.U32 R35, RZ, RZ, UR4 ;  /* 0x00000004ff239e24 */ /* 0x006fe4000f8e00ff */
.L_x_93:
[----:B------:R-:W-:Y:S05]  /*6610*/  @!P3 BRA `(.L_x_94) ;  /* 0x000000000020b947 */ /* 0x000fea0003800000 */
[----:B------:R-:W-:Y:S04]  /*6620*/  ISETP.NE.U32.AND P1, PT, R52, RZ, PT ;  /* 0x000000ff3400720c */ /* 0x000fe80003f25070 */
[----:B------:R-:W-:Y:S11]  /*6630*/  ISETP.NE.AND.EX P1, PT, R53, RZ, PT, P1 ;  /* 0x000000ff3500720c */ /* 0x000ff60003f25310 */
[----:B------:R-:W-:Y:S02]  /*6640*/  @!UPT UIADD3 URZ, UPT, UPT, URZ, URZ, URZ ;  /* 0x000000fffffff290 */ /* 0x000fe4000fffe0ff */
[----:B------:R-:W1:Y:S01]  /*6650*/  @P1 LDC.64 R2, c[0x0][0x8a8] ;  /* 0x00022a00ff021b82 */ /* 0x000e620000000a00 */
[----:B------:R-:W-:Y:S04]  /*6660*/  @P1 IMAD R0, R54, UR48, RZ ;  /* 0x0000003036001c24 */ /* 0x000fe8000f8e02ff */
[----:B-1----:R-:W-:Y:S05]  /*6670*/  @P1 IMAD.WIDE R2, R0, 0x4, R2 ;  /* 0x0000000400021825 */ /* 0x002fea00078e0202 */
[----:B-----5:R1:W5:Y:S02]  /*6680*/  @P1 LDG.E R33, desc[UR46][R2.64] ;  /* 0x0000002e02211981 */ /* 0x020364000c1e1900 */
[----:B-1----:R-:W2:Y:S02]  /*6690*/  @!P1 LDC R33, c[0x0][0x8a0] ;  /* 0x00022800ff219b82 */ /* 0x002ea40000000800 */
.L_x_94:
[----:B-----5:R-:W-:Y:S01]  /*66a0*/  FSETP.NEU.AND P1, PT, R35, RZ, PT ;  /* 0x000000ff2300720b */ /* 0x020fe20003f2d000 */
[----:B------:R-:W-:Y:S01]  /*66b0*/  ULOP3.LUT UR4, UR55, 0x1, URZ, 0x3c, !UPT ;  /* 0x0000000137047892 */ /* 0x000fe2000f8e3cff */
[----:B------:R-:W-:Y:S01]  /*66c0*/  SEL R3, RZ, 0xffffffff, P2 ;  /* 0xffffffffff037807 */ /* 0x000fe20001000000 */
[----:B------:R-:W-:Y:S01]  /*66d0*/  BSSY B1, `(.L_x_95) ;  /* 0x0000035000017945 */ /* 0x000fe20003800000 */
[----:B------:R-:W-:Y:S01]  /*66e0*/  @P4 LOP3.LUT P2, RZ, R59, 0xff, RZ, 0xc0, !PT ;  /* 0x000000ff3bff4812 */ /* 0x000fe2000784c0ff */
[----:B------:R-:W-:Y:S01]  /*66f0*/  IMAD.MOV.U32 R85, RZ, RZ, 0x1 ;  /* 0x00000001ff557424 */ /* 0x000fe200078e00ff */
[----:B------:R-:W-:Y:S01]  /*6700*/  @P4 SEL R4, RZ, 0xffffffff, P1 ;  /* 0xffffffffff044807 */ /* 0x000fe20000800000 */
[----:B------:R-:W-:Y:S01]  /*6710*/  IMAD.U32 R39, RZ, RZ, UR4 ;  /* 0x00000004ff277e24 */ /* 0x000fe2000f8e00ff */
[----:B------:R-:W-:Y:S01]  /*6720*/  LEA R83, R30, UR50, 0x3 ;  /* 0x000000321e537c11 */ /* 0x000fe2000f8e18ff */
[----:B------:R-:W-:Y:S01]  /*6730*/  IMAD.IADD R34, R32, 0x1, R17 ;  /* 0x0000000120227824 */ /* 0x000fe200078e0211 */
[----:B------:R-:W-:Y:S01]  /*6740*/  @P0 SEL R4, R3, R4, !P2 ;  /* 0x0000000403040207 */ /* 0x000fe20005000000 */
[----:B------:R-:W-:Y:S01]  /*6750*/  IMAD.U32 R84, RZ, RZ, UR57 ;  /* 0x00000039ff547e24 */ /* 0x000fe2000f8e00ff */
[----:B------:R-:W-:Y:S02]  /*6760*/  SHF.L.U32 R2, R74, 0x1f, RZ ;  /* 0x0000001f4a027819 */ /* 0x000fe400000006ff */
[----:B------:R-:W-:Y:S02]  /*6770*/  CS2R R50, SRZ ;  /* 0x0000000000327805 */ /* 0x000fe4000001ff00 */
[----:B------:R-:W-:Y:S01]  /*6780*/  @P4 LOP3.LUT R81, R4, 0x1, RZ, 0xc0, !PT ;  /* 0x0000000104514812 */ /* 0x000fe200078ec0ff */
[----:B------:R-:W-:Y:S01]  /*6790*/  IMAD.U32 R4, RZ, RZ, UR57 ;  /* 0x00000039ff047e24 */ /* 0x000fe2000f8e00ff */
[----:B------:R-:W-:Y:S02]  /*67a0*/  PLOP3.LUT P0, PT, PT, PT, UP1, 0x80, 0x8 ;  /* 0x000000000008781c */ /* 0x000fe40003f0f018 */
[----:B------:R-:W-:Y:S02]  /*67b0*/  CS2R R48, SRZ ;  /* 0x0000000000307805 */ /* 0x000fe4000001ff00 */
[----:B------:R-:W-:Y:S02]  /*67c0*/  ISETP.NE.U32.OR P5, PT, R81, 0x1, !P4 ;  /* 0x000000015100780c */ /* 0x000fe400067a5470 */
[----:B------:R-:W-:Y:S02]  /*67d0*/  CS2R R42, SRZ ;  /* 0x00000000002a7805 */ /* 0x000fe4000001ff00 */
[----:B------:R-:W-:Y:S02]  /*67e0*/  LEA R0, R4, UR50, 0x3 ;  /* 0x0000003204007c11 */ /* 0x000fe4000f8e18ff */
[----:B------:R-:W-:Y:S02]  /*67f0*/  CS2R R40, SRZ ;  /* 0x0000000000287805 */ /* 0x000fe4000001ff00 */
[----:B------:R-:W-:Y:S02]  /*6800*/  LOP3.LUT P2, R80, R59, 0xff, RZ, 0xc0, !PT ;  /* 0x000000ff3b507812 */ /* 0x000fe4000784c0ff */
[----:B------:R-:W-:Y:S04]  /*6810*/  SEL R86, RZ, 0xffffffff, P1 ;  /* 0xffffffffff567807 */ /* 0x000fe80000800000 */
[----:B------:R-:W-:Y:S02]  /*6820*/  @P0 SEL R86, R3, R86, !P2 ;  /* 0x0000005603560207 */ /* 0x000fe40005000000 */
[----:B------:R-:W-:Y:S02]  /*6830*/  @P5 SHF.L.U32 R5, R39, 0x1f, RZ ;  /* 0x0000001f27055819 */ /* 0x000fe400000006ff */
[----:B------:R-:W-:Y:S02]  /*6840*/  LOP3.LUT R86, R86, 0x1, RZ, 0xc0, !PT ;  /* 0x0000000156567812 */ /* 0x000fe400078ec0ff */
[----:B------:R-:W1:Y:S01]  /*6850*/  @P5 SYNCS.PHASECHK.TRANS64.TRYWAIT P4, [R0+URZ+0xd0], R5 ;  /* 0x0000d005000055a7 */ /* 0x000e6200080811ff */
[----:B------:R3:W4:Y:S01]  /*6860*/  SYNCS.PHASECHK.TRANS64.TRYWAIT P3, [R83+URZ+0x120], R2 ;  /* 0x00012002530075a7 */ /* 0x00072200080611ff */
[----:B-1----:R-:W-:Y:S01]  /*6870*/  @P5 SEL R85, RZ, 0x1, !P4 ;  /* 0x00000001ff555807 */ /* 0x002fe20006000000 */
[----:B---34-:R-:W-:Y:S06]  /*6880*/  @!P5 BRA `(.L_x_96) ;  /* 0x000000000064d947 */ /* 0x018fec0003800000 */
[----:B------:R-:W-:Y:S01]  /*6890*/  ISETP.NE.AND P1, PT, R85, RZ, PT ;  /* 0x000000ff5500720c */ /* 0x000fe20003f25270 */
[----:B------:R-:W-:Y:S01]  /*68a0*/  BSSY B0, `(.L_x_97) ;  /* 0x0000007000007945 */ /* 0x000fe20003800000 */
[----:B------:R-:W-:Y:S01]  /*68b0*/  ISETP.NE.U32.AND P0, PT, R86, 0x1, PT ;  /* 0x000000015600780c */ /* 0x000fe20003f05070 */
[----:B------:R-:W-:Y:S10]  /*68c0*/  IMAD.U32 R4, RZ, RZ, UR57 ;  /* 0x00000039ff047e24 */ /* 0x000ff4000f8e00ff */
[----:B------:R-:W-:Y:S05]  /*68d0*/  @P1 BRA `(.L_x_98) ;  /* 0x00000000000c1947 */ /* 0x000fea0003800000 */
[----:B------:R-:W-:Y:S04]  /*68e0*/  SHF.L.U32 R3, R39, 0x1f, RZ ;  /* 0x0000001f27037819 */ /* 0x000fe800000006ff */
[----:B------:R-:W1:Y:S02]  /*68f0*/  SYNCS.PHASECHK.TRANS64.TRYWAIT P1, [R0+URZ+0xd0], R3 ;  /* 0x0000d003000075a7 */ /* 0x000e6400080211ff */
[----:B-1----:R-:W-:Y:S05]  /*6900*/  @!P1 BRA `(.L_x_99) ;  /* 0x0000002000049947 */ /* 0x002fea0003800000 */
.L_x_98:
[----:B------:R-:W-:Y:S05]  /*6910*/  BSYNC B0 ;  /* 0x0000000000007941 */ /* 0x000fea0003800000 */
.L_x_97:
[----:B-1----:R-:W-:Y:S01]  /*6920*/  @P0 IMAD R0, R4, 0x800, R75 ;  /* 0x0000080004000824 */ /* 0x002fe200078e024b */
[----:B------:R-:W-:Y:S02]  /*6930*/  CS2R R42, SRZ ;  /* 0x00000000002a7805 */ /* 0x000fe4000001ff00 */
[----:B------:R-:W-:Y:S02]  /*6940*/  CS2R R40, SRZ ;  /* 0x0000000000287805 */ /* 0x000fe4000001ff00 */
[----:B------:R-:W-:Y:S02]  /*6950*/  CS2R R50, SRZ ;  /* 0x0000000000327805 */ /* 0x000fe4000001ff00 */
[----:B------:R-:W-:Y:S02]  /*6960*/  CS2R R48, SRZ ;  /* 0x0000000000307805 */ /* 0x000fe4000001ff00 */
[----:B------:R-:W-:Y:S01]  /*6970*/  @P0 LEA R4, R0, UR50, 0x1 ;  /* 0x0000003200040c11 */ /* 0x000fe2000f8e08ff */
[----:B------:R-:W-:Y:S05]  /*6980*/  @P0 WARPSYNC.ALL ;  /* 0x0000000000000948 */ /* 0x000fea0003800000 */
[----:B------:R1:W3:Y:S01]  /*6990*/  @P0 LDSM.16.M88.4 R40, [R4+0x200] ;  /* 0x000200000428083b */ /* 0x0002e20000000200 */
[----:B------:R-:W-:Y:S01]  /*69a0*/  UIADD3 UR5, UPT, UPT, UR57, 0x1, URZ ;  /* 0x0000000139057890 */ /* 0x000fe2000fffe0ff */
[----:B------:R-:W-:Y:S03]  /*69b0*/  @P0 IMAD R0, R79, 0x2, R4 ;  /* 0x000000024f000824 */ /* 0x000fe600078e0204 */
[----:B------:R-:W-:Y:S02]  /*69c0*/  UISETP.NE.AND UP0, UPT, UR5, 0x3, UPT ;  /* 0x000000030500788c */ /* 0x000fe4000bf05270 */
[----:B------:R1:W4:Y:S02]  /*69d0*/  @P0 LDSM.16.M88.4 R48, [R0+0x200] ;  /* 0x000200000030083b */ /* 0x0003240000000200 */
[----:B------:R-:W-:Y:S02]  /*69e0*/  USEL UR4, URZ, 0x1, UP0 ;  /* 0x00000001ff047887 */ /* 0x000fe40008000000 */
[----:B------:R-:W-:Y:S04]  /*69f0*/  USEL UR5, UR5, URZ, UP0 ;  /* 0x000000ff05057287 */ /* 0x000fe80008000000 */
[----:B------:R-:W-:Y:S02]  /*6a00*/  LOP3.LUT R39, R39, UR4, RZ, 0x3c, !PT ;  /* 0x0000000427277c12 */ /* 0x000fe4000f8e3cff */
[----:B------:R-:W-:Y:S02]  /*6a10*/  IMAD.U32 R84, RZ, RZ, UR5 ;  /* 0x00000005ff547e24 */ /* 0x000fe4000f8e00ff */
.L_x_96:
[----:B------:R-:W-:Y:S05]  /*6a20*/  BSYNC B1 ;  /* 0x0000000000017941 */ /* 0x000fea0003800000 */
.L_x_95:
[----:B-1----:R-:W-:Y:S04]  /*6a30*/  SHF.R.U32.HI R0, RZ, 0x15, R34 ;  /* 0x00000015ff007819 */ /* 0x002fe80000011622 */
[----:B------:R-:W-:Y:S01]  /*6a40*/  LOP3.LUT P0, RZ, R0, 0x3, R77, 0x48, !PT ;  /* 0x0000000300ff7812 */ /* 0x000fe2000780484d */
[----:B------:R-:W-:Y:S01]  /*6a50*/  @!UPT UIADD3 URZ, UPT, UPT, URZ, URZ, URZ ;  /* 0x000000fffffff290 */ /* 0x000fe2000fffe0ff */
[----:B------:R-:W-:Y:S11]  /*6a60*/  @P3 BRA `(.L_x_100) ;  /* 0x0000000000083947 */ /* 0x000ff60003800000 */
[----:B------:R-:W1:Y:S02]  /*6a70*/  SYNCS.PHASECHK.TRANS64.TRYWAIT P1, [R83+URZ+0x120], R2 ;  /* 0x00012002530075a7 */ /* 0x000e6400080211ff */
[----:B-1----:R-:W-:Y:S05]  /*6a80*/  @!P1 BRA `(.L_x_101) ;  /* 0x0000001c00b89947 */ /* 0x002fea0003800000 */
.L_x_100:
[----:B------:R-:W-:Y:S05]  /*6a90*/  @!P0 BRA `(.L_x_102) ;  /* 0x0000000000408947 */ /* 0x000fea0003800000 */
[----:B------:R-:W1:Y:S01]  /*6aa0*/  LDCU.64 UR8, c[0x4][0x70] ;  /* 0x01000e00ff0877ac */ /* 0x000e620008000a00 */
[----:B------:R-:W-:Y:S01]  /*6ab0*/  MOV R3, 0x0 ;  /* 0x0000000000037802 */ /* 0x000fe20000000f00 */
[----:B------:R-:W-:Y:S02]  /*6ac0*/  HFMA2 R12, -RZ, RZ, 0, 5.9604644775390625e-08 ;  /* 0x00000001ff0c7431 */ /* 0x000fe400000001ff */
[----:B------:R-:W-:Y:S02]  /*6ad0*/  IMAD.MOV.U32 R8, RZ, RZ, 0x192 ;  /* 0x00000192ff087424 */ /* 0x000fe400078e00ff */
[----:B------:R-:W-:Y:S01]  /*6ae0*/  IMAD.MOV.U32 R13, RZ, RZ, RZ ;  /* 0x000000ffff0d7224 */ /* 0x000fe200078e00ff */
[----:B------:R-:W5:Y:S01]  /*6af0*/  LDCU.64 UR6, c[0x4][0x78] ;  /* 0x01000f00ff0677ac */ /* 0x000f620008000a00 */
[----:B------:R-:W2:Y:S01]  /*6b00*/  LDC.64 R2, c[0x4][R3] ;  /* 0x0100000003027b82 */ /* 0x000ea20000000a00 */
[----:B------:R-:W3:Y:S01]  /*6b10*/  LDCU.64 UR4, c[0x4][0x10] ;  /* 0x01000200ff0477ac */ /* 0x000ee20008000a00 */
[----:B-1----:R-:W-:Y:S01]  /*6b20*/  MOV R5, UR9 ;  /* 0x0000000900057c02 */ /* 0x002fe20008000f00 */
[----:B------:R-:W-:Y:S01]  /*6b30*/  IMAD.U32 R4, RZ, RZ, UR8 ;  /* 0x00000008ff047e24 */ /* 0x000fe2000f8e00ff */
[----:B-----5:R-:W-:Y:S01]  /*6b40*/  MOV R7, UR7 ;  /* 0x0000000700077c02 */ /* 0x020fe20008000f00 */
[----:B------:R-:W-:Y:S01]  /*6b50*/  IMAD.U32 R6, RZ, RZ, UR6 ;  /* 0x00000006ff067e24 */ /* 0x000fe2000f8e00ff */
[----:B---3--:R-:W-:Y:S01]  /*6b60*/  MOV R11, UR5 ;  /* 0x00000005000b7c02 */ /* 0x008fe20008000f00 */
[----:B------:R-:W-:Y:S02]  /*6b70*/  IMAD.U32 R10, RZ, RZ, UR4 ;  /* 0x00000004ff0a7e24 */ /* 0x000fe4000f8e00ff */
[----:B------:R-:W-:Y:S07]  /*6b80*/  LEPC R20, `(.L_x_102) ;  /* 0x000000001014794e */ /* 0x000fee0000000000 */
[----:B--2-4-:R-:W-:Y:S05]  /*6b90*/  CALL.ABS.NOINC R2 ;  /* 0x0000000002007343 */ /* 0x014fea0003c00000 */
.L_x_102:
[----:B---3--:R-:W-:Y:S01]  /*6ba0*/  SHF.L.U32 R20, R40, 0x10, RZ ;  /* 0x0000001028147819 */ /* 0x008fe200000006ff */
[----:B------:R-:W-:Y:S05]  /*6bb0*/  WARPSYNC.ALL ;  /* 0x0000000000007948 */ /* 0x000fea0003800000 */
[----:B------:R-:W-:Y:S01]  /*6bc0*/  R2UR UR4, R34 ;  /* 0x00000000220472ca */ /* 0x000fe200000e0000 */
[----:B------:R-:W-:Y:S01]  /*6bd0*/  BSSY.RECONVERGENT B0, `(.L_x_103) ;  /* 0x0000050000007945 */ /* 0x000fe20003800200 */
[----:B------:R-:W-:Y:S02]  /*6be0*/  LOP3.LUT R21, R40, 0xffff0000, RZ, 0xc0, !PT ;  /* 0xffff000028157812 */ /* 0x000fe400078ec0ff */
[----:B------:R-:W-:Y:S02]  /*6bf0*/  LOP3.LUT R36, R41, 0xffff0000, RZ, 0xc0, !PT ;  /* 0xffff000029247812 */ /* 0x000fe400078ec0ff */
[----:B----4-:R-:W-:Y:S02]  /*6c00*/  SHF.L.U32 R37, R48, 0x10, RZ ;  /* 0x0000001030257819 */ /* 0x010fe400000006ff */
[----:B------:R-:W-:Y:S02]  /*6c10*/  MOV R70, UR57 ;  /* 0x0000003900467c02 */ /* 0x000fe40008000f00 */
[----:B------:R-:W-:Y:S02]  /*6c20*/  LOP3.LUT R38, R51, 0xffff0000, RZ, 0xc0, !PT ;  /* 0xffff000033267812 */ /* 0x000fe400078ec0ff */
[----:B------:R-:W-:Y:S01]  /*6c30*/  LEA R87, R70, R75, 0xb ;  /* 0x0000004b46577211 */ /* 0x000fe200078e58ff */
[----:B------:R-:W2:Y:S01]  /*6c40*/  LDTM.16dp256bit.x4 R4, tmem[UR4] ;  /* 0x00000004000479ee */ /* 0x000ea20008120000 */
[----:B------:R-:W-:Y:S02]  /*6c50*/  SHF.L.U32 R88, R79, 0x1, RZ ;  /* 0x000000014f587819 */ /* 0x000fe400000006ff */
[----:B------:R-:W-:Y:S02]  /*6c60*/  LEA R89, R87, UR50, 0x1 ;  /* 0x0000003257597c11 */ /* 0x000fe4000f8e08ff */
[----:B------:R-:W-:Y:S02]  /*6c70*/  ISETP.NE.AND P1, PT, R76, RZ, PT ;  /* 0x000000ff4c00720c */ /* 0x000fe40003f25270 */
[----:B------:R-:W-:Y:S01]  /*6c80*/  IADD3 R90, PT, PT, R88, 0x200, R89 ;  /* 0x00000200585a7810 */ /* 0x000fe20007ffe059 */
[C---:B--2---:R-:W-:Y:S01]  /*6c90*/  FMUL R0, R33.reuse, R4 ;  /* 0x0000000421007220 */ /* 0x044fe20000400000 */
[C---:B------:R-:W-:Y:S01]  /*6ca0*/  FMUL R2, R33.reuse, R5 ;  /* 0x0000000521027220 */ /* 0x040fe20000400000 */
[C---:B------:R-:W-:Y:S01]  /*6cb0*/  FMUL R3, R33.reuse, R6 ;  /* 0x0000000621037220 */ /* 0x040fe20000400000 */
[----:B------:R-:W-:Y:S01]  /*6cc0*/  FMUL R7, R33, R7 ;  /* 0x0000000721077220 */ /* 0x000fe20000400000 */
[----:B------:R-:W-:Y:S01]  /*6cd0*/  FFMA R0, R35, R20, R0 ;  /* 0x0000001423007223 */ /* 0x000fe20000000000 */
[----:B------:R-:W-:Y:S01]  /*6ce0*/  SHF.L.U32 R20, R41, 0x10, RZ ;  /* 0x0000001029147819 */ /* 0x000fe200000006ff */
[----:B------:R-:W-:Y:S01]  /*6cf0*/  FFMA R2, R35, R21, R2 ;  /* 0x0000001523027223 */ /* 0x000fe20000000002 */
[----:B------:R-:W-:Y:S01]  /*6d00*/  SHF.L.U32 R21, R43, 0x10, RZ ;  /* 0x000000102b157819 */ /* 0x000fe200000006ff */
[C---:B------:R-:W-:Y:S01]  /*6d10*/  FMUL R4, R33.reuse, R8 ;  /* 0x0000000821047220 */ /* 0x040fe20000400000 */
[----:B------:R-:W-:Y:S01]  /*6d20*/  FMUL R5, R33, R9 ;  /* 0x0000000921057220 */ /* 0x000fe20000400000 */
[C---:B------:R-:W-:Y:S01]  /*6d30*/  FFMA R3, R35.reuse, R20, R3 ;  /* 0x0000001423037223 */ /* 0x040fe20000000003 */
[----:B------:R-:W-:Y:S01]  /*6d40*/  SHF.L.U32 R20, R42, 0x10, RZ ;  /* 0x000000102a147819 */ /* 0x000fe200000006ff */
[----:B------:R-:W-:Y:S01]  /*6d50*/  FFMA R7, R35, R36, R7 ;  /* 0x0000002423077223 */ /* 0x000fe20000000007 */
[----:B------:R-:W-:Y:S01]  /*6d60*/  LOP3.LUT R36, R43, 0xffff0000, RZ, 0xc0, !PT ;  /* 0xffff00002b247812 */ /* 0x000fe200078ec0ff */
[----:B------:R-:W-:Y:S01]  /*6d70*/  FMUL R6, R33, R10 ;  /* 0x0000000a21067220 */ /* 0x000fe20000400000 */
[----:B------:R-:W-:Y:S01]  /*6d80*/  F2FP.BF16.F32.PACK_AB R44, R2, R0 ;  /* 0x00000000022c723e */ /* 0x000fe200000010ff */
[----:B------:R-:W-:Y:S01]  /*6d90*/  FFMA R4, R35, R20, R4 ;  /* 0x0000001423047223 */ /* 0x000fe20000000004 */
[----:B------:R-:W-:Y:S01]  /*6da0*/  LOP3.LUT R20, R42, 0xffff0000, RZ, 0xc0, !PT ;  /* 0xffff00002a147812 */ /* 0x000fe200078ec0ff */
[----:B------:R-:W-:Y:S01]  /*6db0*/  FMUL R11, R33, R11 ;  /* 0x0000000b210b7220 */ /* 0x000fe20000400000 */
[----:B------:R-:W-:Y:S01]  /*6dc0*/  F2FP.BF16.F32.PACK_AB R45, R7, R3 ;  /* 0x00000003072d723e */ /* 0x000fe200000010ff */
[C---:B------:R-:W-:Y:S01]  /*6dd0*/  FMUL R8, R33.reuse, R12 ;  /* 0x0000000c21087220 */ /* 0x040fe20000400000 */
[----:B------:R-:W-:Y:S01]  /*6de0*/  FMUL R9, R33, R13 ;  /* 0x0000000d21097220 */ /* 0x000fe20000400000 */
[C---:B------:R-:W-:Y:S01]  /*6df0*/  FFMA R5, R35.reuse, R20, R5 ;  /* 0x0000001423057223 */ /* 0x040fe20000000005 */
[----:B------:R-:W-:Y:S01]  /*6e00*/  LOP3.LUT R20, R48, 0xffff0000, RZ, 0xc0, !PT ;  /* 0xffff000030147812 */ /* 0x000fe200078ec0ff */
[----:B------:R-:W-:Y:S01]  /*6e10*/  FFMA R6, R35, R21, R6 ;  /* 0x0000001523067223 */ /* 0x000fe20000000006 */
[----:B------:R-:W-:Y:S01]  /*6e20*/  SHF.L.U32 R21, R49, 0x10, RZ ;  /* 0x0000001031157819 */ /* 0x000fe200000006ff */
[C---:B------:R-:W-:Y:S01]  /*6e30*/  FFMA R11, R35.reuse, R36, R11 ;  /* 0x00000024230b7223 */ /* 0x040fe2000000000b */
[C---:B------:R-:W-:Y:S01]  /*6e40*/  FFMA R8, R35.reuse, R37, R8 ;  /* 0x0000002523087223 */ /* 0x040fe20000000008 */
[----:B------:R-:W-:Y:S01]  /*6e50*/  FFMA R9, R35, R20, R9 ;  /* 0x0000001423097223 */ /* 0x000fe20000000009 */
[----:B------:R-:W-:Y:S01]  /*6e60*/  FMUL R10, R33, R14 ;  /* 0x0000000e210a7220 */ /* 0x000fe20000400000 */
[----:B------:R-:W-:Y:S01]  /*6e70*/  LOP3.LUT R20, R49, 0xffff0000, RZ, 0xc0, !PT ;  /* 0xffff000031147812 */ /* 0x000fe200078ec0ff */
[C---:B------:R-:W-:Y:S01]  /*6e80*/  FMUL R15, R33.reuse, R15 ;  /* 0x0000000f210f7220 */ /* 0x040fe20000400000 */
[----:B------:R-:W-:Y:S01]  /*6e90*/  FMUL R12, R33, R16 ;  /* 0x00000010210c7220 */ /* 0x000fe20000400000 */
[C---:B------:R-:W-:Y:S01]  /*6ea0*/  FFMA R10, R35.reuse, R21, R10 ;  /* 0x00000015230a7223 */ /* 0x040fe2000000000a */
[C---:B------:R-:W-:Y:S01]  /*6eb0*/  LOP3.LUT R36, R50.reuse, 0xffff0000, RZ, 0xc0, !PT ;  /* 0xffff000032247812 */ /* 0x040fe200078ec0ff */
[----:B------:R-:W-:Y:S01]  /*6ec0*/  FFMA R15, R35, R20, R15 ;  /* 0x00000014230f7223 */ /* 0x000fe2000000000f */
[----:B------:R-:W-:Y:S01]  /*6ed0*/  SHF.L.U32 R20, R50, 0x10, RZ ;  /* 0x0000001032147819 */ /* 0x000fe200000006ff */
[----:B------:R-:W-:Y:S01]  /*6ee0*/  FMUL R13, R33, R17 ;  /* 0x00000011210d7220 */ /* 0x000fe20000400000 */
[----:B------:R-:W-:Y:S01]  /*6ef0*/  SHF.L.U32 R21, R51, 0x10, RZ ;  /* 0x0000001033157819 */ /* 0x000fe200000006ff */
[C---:B------:R-:W-:Y:S01]  /*6f00*/  FMUL R14, R33.reuse, R18 ;  /* 0x00000012210e7220 */ /* 0x040fe20000400000 */
[----:B------:R-:W-:Y:S01]  /*6f10*/  FMUL R19, R33, R19 ;  /* 0x0000001321137220 */ /* 0x000fe20000400000 */
[C---:B------:R-:W-:Y:S01]  /*6f20*/  FFMA R12, R35.reuse, R20, R12 ;  /* 0x00000014230c7223 */ /* 0x040fe2000000000c */
[C---:B------:R-:W-:Y:S01]  /*6f30*/  FFMA R13, R35.reuse, R36, R13 ;  /* 0x00000024230d7223 */ /* 0x040fe2000000000d */
[C---:B------:R-:W-:Y:S01]  /*6f40*/  FFMA R14, R35.reuse, R21, R14 ;  /* 0x00000015230e7223 */ /* 0x040fe2000000000e */
[----:B------:R-:W-:Y:S01]  /*6f50*/  FFMA R19, R35, R38, R19 ;  /* 0x0000002623137223 */ /* 0x000fe20000000013 */
[----:B------:R-:W-:Y:S02]  /*6f60*/  F2FP.BF16.F32.PACK_AB R46, R5, R4 ;  /* 0x00000004052e723e */ /* 0x000fe400000010ff */
[----:B------:R-:W-:Y:S02]  /*6f70*/  F2FP.BF16.F32.PACK_AB R47, R11, R6 ;  /* 0x000000060b2f723e */ /* 0x000fe400000010ff */
[----:B------:R-:W-:Y:S02]  /*6f80*/  F2FP.BF16.F32.PACK_AB R68, R9, R8 ;  /* 0x000000080944723e */ /* 0x000fe400000010ff */
[----:B------:R-:W-:Y:S01]  /*6f90*/  F2FP.BF16.F32.PACK_AB R69, R15, R10 ;  /* 0x0000000a0f45723e */ /* 0x000fe200000010ff */
[----:B------:R1:W-:Y:S01]  /*6fa0*/  STSM.16.M88.4 [R89+0x200], R44 ;  /* 0x0002002c59007844 */ /* 0x0003e20000000200 */
[----:B------:R-:W-:Y:S02]  /*6fb0*/  F2FP.BF16.F32.PACK_AB R70, R13, R12 ;  /* 0x0000000c0d46723e */ /* 0x000fe400000010ff */
[----:B------:R-:W-:Y:S05]  /*6fc0*/  F2FP.BF16.F32.PACK_AB R71, R19, R14 ;  /* 0x0000000e1347723e */ /* 0x000fea00000010ff */
[----:B------:R1:W-:Y:S01]  /*6fd0*/  STSM.16.M88.4 [R90], R68 ;  /* 0x000000445a007844 */ /* 0x0003e20000000200 */
[----:B------:R-:W-:Y:S01]  /*6fe0*/  @!PT LDS RZ, [RZ] ;  /* 0x00000000fffff984 */ /* 0x000fe20000000800 */
[----:B------:R-:W-:Y:S01]  /*6ff0*/  @!PT LDS RZ, [RZ] ;  /* 0x00000000fffff984 */ /* 0x000fe20000000800 */
[----:B------:R-:W-:Y:S01]  /*7000*/  @!PT LDS RZ, [RZ] ;  /* 0x00000000fffff984 */ /* 0x000fe20000000800 */
[----:B------:R-:W-:Y:S01]  /*7010*/  @!PT LDS RZ, [RZ] ;  /* 0x00000000fffff984 */ /* 0x000fe20000000800 */
[----:B------:R2:W-:Y:S07]  /*7020*/  MEMBAR.ALL.CTA ;  /* 0x0000000000007992 */ /* 0x0005ee0000008000 */
[----:B--2---:R-:W2:Y:S02]  /*7030*/  FENCE.VIEW.ASYNC.S ;  /* 0x00000000000073c6 */ /* 0x004ea40000000000 */
[----:B--2---:R-:W-:Y:S06]  /*7040*/  BAR.SYNC.DEFER_BLOCKING 0x1, 0x80 ;  /* 0x0042000000007b1d */ /* 0x004fec0000010000 */
[----:B------:R-:W-:Y:S05]  /*7050*/  @P1 BRA `(.L_x_104) ;  /* 0x00000000001c1947 */ /* 0x000fea0003800000 */
[----:B------:R-:W-:Y:S02]  /*7060*/  UIADD3 UR4, UP0, UPT, UR58, 0x680, URZ ;  /* 0x000006803a047890 */ /* 0x000fe4000ff1e0ff */
[----:B------:R-:W-:Y:S02]  /*7070*/  ULEA UR6, UR57, UR50, 0xc ;  /* 0x0000003239067291 */ /* 0x000fe4000f8e60ff */
[----:B------:R-:W-:Y:S02]  /*7080*/  UIADD3.X UR5, UPT, UPT, URZ, UR59, URZ, UP0, !UPT ;  /* 0x0000003bff057290 */ /* 0x000fe400087fe4ff */
[----:B------:R-:W-:Y:S01]  /*7090*/  UIADD3 UR40, UPT, UPT, UR6, 0x200, URZ ;  /* 0x0000020006287890 */ /* 0x000fe2000fffe0ff */
[----:B------:R-:W-:Y:S08]  /*70a0*/  UMOV UR41, UR51 ;  /* 0x0000003300297c82 */ /* 0x000ff00008000000 */
[----:B------:R2:W-:Y:S02]  /*70b0*/  UTMASTG.4D [UR40], [UR4] ;  /* 0x00000028040073b5 */ /* 0x0005e40008018000 */
[----:B--2---:R0:W-:Y:S02]  /*70c0*/  UTMACMDFLUSH ;  /* 0x00000000000079b7 */ /* 0x0041e40000000000 */
.L_x_104:
[----:B------:R-:W-:Y:S05]  /*70d0*/  BSYNC.RECONVERGENT B0 ;  /* 0x0000000000007941 */ /* 0x000fea0003800200 */
.L_x_103:
[----:B------:R-:W-:Y:S01]  /*70e0*/  UIADD3 UR48, UPT, UPT, UR57, 0x1, URZ ;  /* 0x0000000139307890 */ /* 0x000fe2000fffe0ff */
[----:B------:R-:W-:Y:S01]  /*70f0*/  ISETP.NE.AND P2, PT, R82, RZ, PT ;  /* 0x000000ff5200720c */ /* 0x000fe20003f45270 */
[----:B------:R-:W-:Y:S02]  /*7100*/  BSSY.RECONVERGENT B0, `(.L_x_105) ;  /* 0x0000006000007945 */ /* 0x000fe40003800200 */
[----:B------:R-:W-:Y:S01]  /*7110*/  UISETP.NE.AND UP0, UPT, UR48, 0x3, UPT ;  /* 0x000000033000788c */ /* 0x000fe2000bf05270 */
[----:B------:R-:W-:Y:S03]  /*7120*/  ISETP.NE.U32.OR P0, PT, R81, 0x1, !P2 ;  /* 0x000000015100780c */ /* 0x000fe60005705470 */
[----:B------:R-:W-:Y:S01]  /*7130*/  USEL UR60, UR48, URZ, UP0 ;  /* 0x000000ff303c7287 */ /* 0x000fe20008000000 */
[----:B------:R-:W-:Y:S11]  /*7140*/  @P1 BRA `(.L_x_106) ;  /* 0x0000000000041947 */ /* 0x000ff60003800000 */
[----:B------:R-:W-:Y:S04]  /*7150*/  DEPBAR.LE SB0, 0x1 ;  /* 0x000080400000791a */ /* 0x000fe80000000000 */
.L_x_106:
[----:B------:R-:W-:Y:S05]  /*7160*/  BSYNC.RECONVERGENT B0 ;  /* 0x0000000000007941 */ /* 0x000fea0003800200 */
.L_x_105:
[----:B------:R-:W-:Y:S01]  /*7170*/  BAR.SYNC.DEFER_BLOCKING 0x1, 0x80 ;  /* 0x0042000000007b1d */ /* 0x000fe20000010000 */
[----:B------:R-:W-:Y:S01]  /*7180*/  LEA R3, R84, UR50, 0x3 ;  /* 0x0000003254037c11 */ /* 0x000fe2000f8e18ff */
[----:B------:R-:W-:Y:S01]  /*7190*/  UISETP.NE.AND UP0, UPT, UR54, URZ, UPT ;  /* 0x000000ff3600728c */ /* 0x000fe2000bf05270 */
[----:B------:R-:W-:Y:S08]  /*71a0*/  @P0 SHF.L.U32 R4, R39, 0x1f, RZ ;  /* 0x0000001f27040819 */ /* 0x000ff000000006ff */
[----:B------:R-:W-:Y:S05]  /*71b0*/  BRA.U !UP0, `(.L_x_107) ;  /* 0x0000000108287547 */ /* 0x000fea000b800000 */
[----:B------:R-:W2:Y:S01]  /*71c0*/  S2R R0, SR_CgaCtaId ;  /* 0x0000000000007919 */ /* 0x000ea20000008800 */
[----:B------:R-:W-:Y:S01]  /*71d0*/  ISETP.NE.U32.OR P1, PT, R81, 0x1, !P2 ;  /* 0x000000015100780c */ /* 0x000fe20005725470 */
[----:B------:R-:W-:Y:S01]  /*71e0*/  IMAD.U32 R2, RZ, RZ, UR53 ;  /* 0x00000035ff027e24 */ /* 0x000fe2000f8e00ff */
[----:B------:R-:W-:Y:S04]  /*71f0*/  UIADD3 UR53, UPT, UPT, UR53, 0x1, URZ ;  /* 0x0000000135357890 */ /* 0x000fe8000fffe0ff */
[----:B------:R-:W-:Y:S04]  /*7200*/  UISETP.NE.AND UP0, UPT, UR53, 0x3, UPT ;  /* 0x000000033500788c */ /* 0x000fe8000bf05270 */
[----:B------:R-:W-:Y:S03]  /*7210*/  USEL UR53, UR53, URZ, UP0 ;  /* 0x000000ff35357287 */ /* 0x000fe60008000000 */
[----:B------:R-:W-:Y:S05]  /*7220*/  @P1 LEA R2, R2, UR50, 0x3 ;  /* 0x0000003202021c11 */ /* 0x000fea000f8e18ff */
[----:B------:R-:W-:Y:S05]  /*7230*/  @P1 VIADD R5, R2, 0xe8 ;  /* 0x000000e802051836 */ /* 0x000fea0000000000 */
[----:B--2---:R-:W-:Y:S04]  /*7240*/  @P1 PRMT R0, R0, 0x654, R5 ;  /* 0x0000065400001816 */ /* 0x004fe80000000005 */
[----:B------:R2:W-:Y:S03]  /*7250*/  @P1 SYNCS.ARRIVE.TRANS64.RED.A1T0 RZ, [R0+URZ], RZ ;  /* 0x000000ff00ff19a7 */ /* 0x0005e600081004ff */
.L_x_107:
[----:B------:R-:W3:Y:S01]  /*7260*/  @P0 SYNCS.PHASECHK.TRANS64.TRYWAIT P1, [R3+URZ+0xd0], R4 ;  /* 0x0000d004030005a7 */ /* 0x000ee200080211ff */
[----:B------:R-:W-:Y:S01]  /*7270*/  BSSY B1, `(.L_x_108) ;  /* 0x0000011000017945 */ /* 0x000fe20003800000 */
[----:B---3--:R-:W-:Y:S03]  /*7280*/  @P0 SEL R85, RZ, 0x1, !P1 ;  /* 0x00000001ff550807 */ /* 0x008fe60004800000 */
[----:B------:R-:W-:Y:S05]  /*7290*/  @!P0 BRA `(.L_x_109) ;  /* 0x0000000000388947 */ /* 0x000fea0003800000 */
[----:B------:R-:W-:Y:S01]  /*72a0*/  ISETP.NE.U32.AND P0, PT, R86, 0x1, PT ;  /* 0x000000015600780c */ /* 0x000fe20003f05070 */
[----:B------:R-:W-:Y:S01]  /*72b0*/  BSSY B0, `(.L_x_110) ;  /* 0x0000008000007945 */ /* 0x000fe20003800000 */
[----:B------:R-:W-:Y:S11]  /*72c0*/  ISETP.NE.AND P1, PT, R85, RZ, PT ;  /* 0x000000ff5500720c */ /* 0x000ff60003f25270 */
[----:B------:R-:W-:Y:S05]  /*72d0*/  @P0 IMAD R5, R84, 0x800, R75 ;  /* 0x0000080054050824 */ /* 0x000fea00078e024b */
[----:B------:R-:W-:Y:S01]  /*72e0*/  @P0 LEA R5, R5, UR50, 0x1 ;  /* 0x0000003205050c11 */ /* 0x000fe2000f8e08ff */
[----:B------:R-:W-:Y:S06]  /*72f0*/  @P1 BRA `(.L_x_111) ;  /* 0x00000000000c1947 */ /* 0x000fec0003800000 */
[----:B--2---:R-:W-:Y:S04]  /*7300*/  SHF.L.U32 R0, R39, 0x1f, RZ ;  /* 0x0000001f27007819 */ /* 0x004fe800000006ff */
[----:B------:R-:W2:Y:S02]  /*7310*/  SYNCS.PHASECHK.TRANS64.TRYWAIT P1, [R3+URZ+0xd0], R0 ;  /* 0x0000d000030075a7 */ /* 0x000ea400080211ff */
[----:B--2---:R-:W-:Y:S05]  /*7320*/  @!P1 BRA `(.L_x_112) ;  /* 0x0000001400a49947 */ /* 0x004fea0003800000 */
.L_x_111:
[----:B------:R-:W-:Y:S05]  /*7330*/  BSYNC B0 ;  /* 0x0000000000007941 */ /* 0x000fea0003800000 */
.L_x_110:
[----:B--2---:R-:W-:Y:S01]  /*7340*/  @P0 IADD3 R0, PT, PT, R88, R5, RZ ;  /* 0x0000000558000210 */ /* 0x004fe20007ffe0ff */
[----:B------:R-:W-:Y:S05]  /*7350*/  @P0 WARPSYNC.ALL ;  /* 0x0000000000000948 */ /* 0x000fea0003800000 */
[----:B------:R3:W4:Y:S04]  /*7360*/  @P0 LDSM.16.M88.4 R40, [R5+0x200] ;  /* 0x000200000528083b */ /* 0x0007280000000200 */
[----:B------:R3:W2:Y:S02]  /*7370*/  @P0 LDSM.16.M88.4 R48, [R0+0x200] ;  /* 0x000200000030083b */ /* 0x0006a40000000200 */
.L_x_109:
[----:B------:R-:W-:Y:S05]  /*7380*/  BSYNC B1 ;  /* 0x0000000000017941 */ /* 0x000fea0003800000 */
.L_x_108:
[----:B--23--:R-:W-:Y:S05]  /*7390*/  VIADD R0, R34, 0x20 ;  /* 0x0000002022007836 */ /* 0x00cfea0000000000 */
[----:B------:R-:W-:Y:S04]  /*73a0*/  SHF.R.U32.HI R0, RZ, 0x15, R0 ;  /* 0x00000015ff007819 */ /* 0x000fe80000011600 */
[----:B------:R-:W-:Y:S11]  /*73b0*/  LOP3.LUT P0, RZ, R0, 0x3, R77, 0x48, !PT ;  /* 0x0000000300ff7812 */ /* 0x000ff6000780484d */
[----:B------:R-:W-:Y:S02]  /*73c0*/  @!UPT UIADD3 URZ, UPT, UPT, URZ, URZ, URZ ;  /* 0x000000fffffff290 */ /* 0x000fe4000fffe0ff */
[----:B------:R-:W-:Y:S05]  /*73d0*/  @!P0 BRA `(.L_x_113) ;  /* 0x0000000000408947 */ /* 0x000fea0003800000 */
[----:B------:R-:W2:Y:S01]  /*73e0*/  LDCU.64 UR8, c[0x4][0x70] ;  /* 0x01000e00ff0877ac */ /* 0x000ea20008000a00 */
[----:B------:R-:W-:Y:S01]  /*73f0*/  MOV R3, 0x0 ;  /* 0x0000000000037802 */ /* 0x000fe20000000f00 */
[----:B------:R-:W-:Y:S02]  /*7400*/  HFMA2 R12, -RZ, RZ, 0, 5.9604644775390625e-08 ;  /* 0x00000001ff0c7431 */ /* 0x000fe400000001ff */
[----:B------:R-:W-:Y:S02]  /*7410*/  IMAD.MOV.U32 R8, RZ, RZ, 0x192 ;  /* 0x00000192ff087424 */ /* 0x000fe400078e00ff */
[----:B------:R-:W-:Y:S01]  /*7420*/  IMAD.MOV.U32 R13, RZ, RZ, RZ ;  /* 0x000000ffff0d7224 */ /* 0x000fe200078e00ff */
[----:B------:R-:W3:Y:S01]  /*7430*/  LDCU.64 UR6, c[0x4][0x78] ;  /* 0x01000f00ff0677ac */ /* 0x000ee20008000a00 */
[----:B------:R-:W1:Y:S01]  /*7440*/  LDC.64 R2, c[0x4][R3] ;  /* 0x0100000003027b82 */ /* 0x000e620000000a00 */
[----:B------:R-:W5:Y:S01]  /*7450*/  LDCU.64 UR4, c[0x4][0x10] ;  /* 0x01000200ff0477ac */ /* 0x000f620008000a00 */
[----:B--2---:R-:W-:Y:S01]  /*7460*/  MOV R5, UR9 ;  /* 0x0000000900057c02 */ /* 0x004fe20008000f00 */
[----:B------:R-:W-:Y:S01]  /*7470*/  IMAD.U32 R4, RZ, RZ, UR8 ;  /* 0x00000008ff047e24 */ /* 0x000fe2000f8e00ff */
[----:B---3--:R-:W-:Y:S01]  /*7480*/  MOV R7, UR7 ;  /* 0x0000000700077c02 */ /* 0x008fe20008000f00 */
[----:B------:R-:W-:Y:S01]  /*7490*/  IMAD.U32 R6, RZ, RZ, UR6 ;  /* 0x00000006ff067e24 */ /* 0x000fe2000f8e00ff */
[----:B-----5:R-:W-:Y:S01]  /*74a0*/  MOV R11, UR5 ;  /* 0x00000005000b7c02 */ /* 0x020fe20008000f00 */
[----:B------:R-:W-:Y:S02]  /*74b0*/  IMAD.U32 R10, RZ, RZ, UR4 ;  /* 0x00000004ff0a7e24 */ /* 0x000fe4000f8e00ff */
[----:B------:R-:W-:Y:S07]  /*74c0*/  LEPC R20, `(.L_x_113) ;  /* 0x000000001014794e */ /* 0x000fee0000000000 */
[----:B-1--4-:R-:W-:Y:S05]  /*74d0*/  CALL.ABS.NOINC R2 ;  /* 0x0000000002007343 */ /* 0x012fea0003c00000 */
.L_x_113:
[----:B------:R-:W-:Y:S01]  /*74e0*/  ISETP.NE.AND P0, PT, R76, RZ, PT ;  /* 0x000000ff4c00720c */ /* 0x000fe20003f05270 */
[----:B------:R-:W-:Y:S05]  /*74f0*/  WARPSYNC.ALL ;  /* 0x0000000000007948 */ /* 0x000fea0003800000 */
[----:B------:R-:W-:Y:S01]  /*7500*/  R2UR UR4, R34 ;  /* 0x00000000220472ca */ /* 0x000fe200000e0000 */
[----:B------:R-:W-:Y:S01]  /*7510*/  BSSY.RECONVERGENT B0, `(.L_x_114) ;  /* 0x0000054000007945 */ /* 0x000fe20003800200 */
[----:B------:R-:W-:Y:S02]  /*7520*/  R2UR UR5, R83 ;  /* 0x00000000530572ca */ /* 0x000fe400000e0000 */
[C---:B----4-:R-:W-:Y:S02]  /*7530*/  SHF.L.U32 R20, R40.reuse, 0x10, RZ ;  /* 0x0000001028147819 */ /* 0x050fe400000006ff */
[----:B------:R-:W-:Y:S02]  /*7540*/  LOP3.LUT R21, R40, 0xffff0000, RZ, 0xc0, !PT ;  /* 0xffff000028157812 */ /* 0x000fe400078ec0ff */
[C---:B------:R-:W-:Y:S02]  /*7550*/  SHF.L.U32 R36, R41.reuse, 0x10, RZ ;  /* 0x0000001029247819 */ /* 0x040fe400000006ff */
[----:B------:R-:W-:Y:S02]  /*7560*/  LOP3.LUT R38, R41, 0xffff0000, RZ, 0xc0, !PT ;  /* 0xffff000029267812 */ /* 0x000fe400078ec0ff */
[C---:B------:R-:W-:Y:S01]  /*7570*/  SHF.L.U32 R37, R42.reuse, 0x10, RZ ;  /* 0x000000102a257819 */ /* 0x040fe200000006ff */
[----:B------:R-:W2:Y:S01]  /*7580*/  LDTM.16dp256bit.x4 R4, tmem[UR4+0x20] ;  /* 0x00002004000479ee */ /* 0x000ea20008120000 */
[----:B------:R-:W-:Y:S01]  /*7590*/  LOP3.LUT R40, R42, 0xffff0000, RZ, 0xc0, !PT ;  /* 0xffff00002a287812 */ /* 0x000fe200078ec0ff */
[----:B------:R-:W-:Y:S01]  /*75a0*/  NOP ;  /* 0x0000000000007918 */ /* 0x000fe20000000000 */
[C---:B------:R-:W-:Y:S01]  /*75b0*/  SHF.L.U32 R39, R43.reuse, 0x10, RZ ;  /* 0x000000102b277819 */ /* 0x040fe200000006ff */
[----:B------:R-:W-:Y:S01]  /*75c0*/  UIADD3 UR5, UPT, UPT, UR5, 0x130, URZ ;  /* 0x0000013005057890 */ /* 0x000fe2000fffe0ff */
[----:B------:R-:W-:Y:S02]  /*75d0*/  LOP3.LUT R42, R43, 0xffff0000, RZ, 0xc0, !PT ;  /* 0xffff00002b2a7812 */ /* 0x000fe400078ec0ff */
[C---:B------:R-:W-:Y:S01]  /*75e0*/  SHF.L.U32 R41, R48.reuse, 0x10, RZ ;  /* 0x0000001030297819 */ /* 0x040fe200000006ff */
[----:B------:R-:W-:Y:S01]  /*75f0*/  UPRMT UR5, UR45, 0x654, UR5 ;  /* 0x000006542d057896 */ /* 0x000fe20008000005 */
[----:B-1----:R-:W-:Y:S02]  /*7600*/  LOP3.LUT R44, R48, 0xffff0000, RZ, 0xc0, !PT ;  /* 0xffff0000302c7812 */ /* 0x002fe400078ec0ff */
[C---:B------:R-:W-:Y:S02]  /*7610*/  SHF.L.U32 R43, R49.reuse, 0x10, RZ ;  /* 0x00000010312b7819 */ /* 0x040fe400000006ff */
[----:B------:R-:W-:Y:S02]  /*7620*/  LOP3.LUT R46, R49, 0xffff0000, RZ, 0xc0, !PT ;  /* 0xffff0000312e7812 */ /* 0x000fe400078ec0ff */
[----:B------:R-:W-:Y:S02]  /*7630*/  MOV R84, UR60 ;  /* 0x0000003c00547c02 */ /* 0x000fe40008000f00 */
[----:B--2---:R-:W-:Y:S01]  /*7640*/  SYNCS.ARRIVE.TRANS64.RED.A1T0 RZ, [UR5], RZ ;  /* 0x000000ffffff79a7 */ /* 0x004fe20008100405 */
[----:B------:R-:W-:Y:S02]  /*7650*/  SHF.L.U32 R45, R50, 0x10, RZ ;  /* 0x00000010322d7819 */ /* 0x000fe400000006ff */
[----:B------:R-:W-:Y:S02]  /*7660*/  LEA R83, R84, R75, 0xb ;  /* 0x0000004b54537211 */ /* 0x000fe400078e58ff */
[----:B------:R-:W-:Y:S02]  /*7670*/  LOP3.LUT R48, R50, 0xffff0000, RZ, 0xc0, !PT ;  /* 0xffff000032307812 */ /* 0x000fe400078ec0ff */
[----:B------:R-:W-:Y:S01]  /*7680*/  LEA R83, R83, UR50, 0x1 ;  /* 0x0000003253537c11 */ /* 0x000fe2000f8e08ff */
[C---:B------:R-:W-:Y:S01]  /*7690*/  FMUL R0, R33.reuse, R4 ;  /* 0x0000000421007220 */ /* 0x040fe20000400000 */
[C---:B------:R-:W-:Y:S01]  /*76a0*/  FMUL R2, R33.reuse, R5 ;  /* 0x0000000521027220 */ /* 0x040fe20000400000 */
[----:B------:R-:W-:Y:S01]  /*76b0*/  FMUL R3, R33, R6 ;  /* 0x0000000621037220 */ /* 0x000fe20000400000 */
[----:B------:R-:W-:Y:S01]  /*76c0*/  IADD3 R88, PT, PT, R88, 0x200, R83 ;  /* 0x0000020058587810 */ /* 0x000fe20007ffe053 */
[C---:B------:R-:W-:Y:S01]  /*76d0*/  FFMA R0, R35.reuse, R20, R0 ;  /* 0x0000001423007223 */ /* 0x040fe20000000000 */
[C---:B------:R-:W-:Y:S01]  /*76e0*/  FFMA R2, R35.reuse, R21, R2 ;  /* 0x0000001523027223 */ /* 0x040fe20000000002 */
[----:B------:R-:W-:Y:S01]  /*76f0*/  FFMA R3, R35, R36, R3 ;  /* 0x0000002423037223 */ /* 0x000fe20000000003 */
[C---:B------:R-:W-:Y:S01]  /*7700*/  FMUL R7, R33.reuse, R7 ;  /* 0x0000000721077220 */ /* 0x040fe20000400000 */
[C---:B------:R-:W-:Y:S01]  /*7710*/  FMUL R4, R33.reuse, R8 ;  /* 0x0000000821047220 */ /* 0x040fe20000400000 */
[----:B------:R-:W-:Y:S01]  /*7720*/  FMUL R5, R33, R9 ;  /* 0x0000000921057220 */ /* 0x000fe20000400000 */
[----:B------:R-:W-:Y:S01]  /*7730*/  F2FP.BF16.F32.PACK_AB R68, R2, R0 ;  /* 0x000000000244723e */ /* 0x000fe200000010ff */
[C---:B------:R-:W-:Y:S01]  /*7740*/  FFMA R7, R35.reuse, R38, R7 ;  /* 0x0000002623077223 */ /* 0x040fe20000000007 */
[C---:B------:R-:W-:Y:S01]  /*7750*/  FFMA R4, R35.reuse, R37, R4 ;  /* 0x0000002523047223 */ /* 0x040fe20000000004 */
[----:B------:R-:W-:Y:S01]  /*7760*/  FFMA R5, R35, R40, R5 ;  /* 0x0000002823057223 */ /* 0x000fe20000000005 */
[C---:B------:R-:W-:Y:S01]  /*7770*/  FMUL R6, R33.reuse, R10 ;  /* 0x0000000a21067220 */ /* 0x040fe20000400000 */
[C---:B------:R-:W-:Y:S01]  /*7780*/  FMUL R11, R33.reuse, R11 ;  /* 0x0000000b210b7220 */ /* 0x040fe20000400000 */
[C---:B------:R-:W-:Y:S01]  /*7790*/  FMUL R8, R33.reuse, R12 ;  /* 0x0000000c21087220 */ /* 0x040fe20000400000 */
[----:B------:R-:W-:Y:S01]  /*77a0*/  FMUL R9, R33, R13 ;  /* 0x0000000d21097220 */ /* 0x000fe20000400000 */
[----:B------:R-:W-:Y:S01]  /*77b0*/  FFMA R6, R35, R39, R6 ;  /* 0x0000002723067223 */ /* 0x000fe20000000006 */
[----:B------:R-:W-:Y:S01]  /*77c0*/  FMUL R10, R33, R14 ;  /* 0x0000000e210a7220 */ /* 0x000fe20000400000 */
[----:B------:R-:W-:Y:S01]  /*77d0*/  FFMA R11, R35, R42, R11 ;  /* 0x0000002a230b7223 */ /* 0x000fe2000000000b */
[----:B------:R-:W-:Y:S01]  /*77e0*/  FMUL R15, R33, R15 ;  /* 0x0000000f210f7220 */ /* 0x000fe20000400000 */
[----:B------:R-:W-:Y:S01]  /*77f0*/  FFMA R8, R35, R41, R8 ;  /* 0x0000002923087223 */ /* 0x000fe20000000008 */
[----:B------:R-:W-:Y:S01]  /*7800*/  FMUL R12, R33, R16 ;  /* 0x00000010210c7220 */ /* 0x000fe20000400000 */
[----:B------:R-:W-:Y:S01]  /*7810*/  FFMA R9, R35, R44, R9 ;  /* 0x0000002c23097223 */ /* 0x000fe20000000009 */
[----:B------:R-:W-:Y:S01]  /*7820*/  SHF.L.U32 R47, R51, 0x10, RZ ;  /* 0x00000010332f7819 */ /* 0x000fe200000006ff */
[----:B------:R-:W-:Y:S01]  /*7830*/  FMUL R13, R33, R17 ;  /* 0x00000011210d7220 */ /* 0x000fe20000400000 */
[----:B------:R-:W-:Y:S01]  /*7840*/  FFMA R10, R35, R43, R10 ;  /* 0x0000002b230a7223 */ /* 0x000fe2000000000a */
[----:B------:R-:W-:Y:S01]  /*7850*/  LOP3.LUT R50, R51, 0xffff0000, RZ, 0xc0, !PT ;  /* 0xffff000033327812 */ /* 0x000fe200078ec0ff */
[----:B------:R-:W-:Y:S01]  /*7860*/  FMUL R14, R33, R18 ;  /* 0x00000012210e7220 */ /* 0x000fe20000400000 */
[----:B------:R-:W-:Y:S01]  /*7870*/  FFMA R15, R35, R46, R15 ;  /* 0x0000002e230f7223 */ /* 0x000fe2000000000f */
        /* <DEDUP_REMOVED lines=24> */
[----:B------:R-:W-:Y:S02]  /*7a00*/  UIADD3 UR41, UPT, UPT, UR51, 0x20, URZ ;  /* 0x0000002033297890 */ /* 0x000fe4000fffe0ff */
[----:B------:R-:W-:Y:S02]  /*7a10*/  UIADD3 UR40, UPT, UPT, UR6, 0x200, URZ ;  /* 0x0000020006287890 */ /* 0x000fe4000fffe0ff */
[----:B------:R-:W-:Y:S09]  /*7a20*/  UIADD3.X UR5, UPT, UPT, URZ, UR59, URZ, UP0, !UPT ;  /* 0x0000003bff057290 */ /* 0x000ff200087fe4ff */
[----:B------:R2:W-:Y:S02]  /*7a30*/  UTMASTG.4D [UR40], [UR4] ;  /* 0x00000028040073b5 */ /* 0x0005e40008018000 */
[----:B--2---:R0:W-:Y:S02]  /*7a40*/  UTMACMDFLUSH ;  /* 0x00000000000079b7 */ /* 0x0041e40000000000 */
.L_x_115:
[----:B------:R-:W-:Y:S05]  /*7a50*/  BSYNC.RECONVERGENT B0 ;  /* 0x0000000000007941 */ /* 0x000fea0003800200 */
.L_x_114:
[----:B------:R-:W-:Y:S01]  /*7a60*/  UIADD3 UR57, UPT, UPT, UR60, 0x1, URZ ;  /* 0x000000013c397890 */ /* 0x000fe2000fffe0ff */
[----:B------:R-:W-:Y:S03]  /*7a70*/  BSSY.RECONVERGENT B0, `(.L_x_116) ;  /* 0x0000008000007945 */ /* 0x000fe60003800200 */
[----:B------:R-:W-:Y:S04]  /*7a80*/  UISETP.NE.AND UP0, UPT, UR57, 0x3, UPT ;  /* 0x000000033900788c */ /* 0x000fe8000bf05270 */
[----:B------:R-:W-:Y:S02]  /*7a90*/  UISETP.EQ.XOR UP1, UPT, UR48, 0x3, !UP0 ;  /* 0x000000033000788c */ /* 0x000fe4000c722a70 */
[----:B------:R-:W-:Y:S02]  /*7aa0*/  USEL UR57, UR57, URZ, UP0 ;  /* 0x000000ff39397287 */ /* 0x000fe40008000000 */
[----:B------:R-:W-:Y:S04]  /*7ab0*/  USEL UR4, URZ, 0x1, !UP1 ;  /* 0x00000001ff047887 */ /* 0x000fe8000c800000 */
[----:B------:R-:W-:Y:S01]  /*7ac0*/  ULOP3.LUT UR55, UR55, UR4, URZ, 0x3c, !UPT ;  /* 0x0000000437377292 */ /* 0x000fe2000f8e3cff */
[----:B------:R-:W-:Y:S11]  /*7ad0*/  @P0 BRA `(.L_x_117) ;  /* 0x0000000000040947 */ /* 0x000ff60003800000 */
[----:B------:R-:W-:Y:S04]  /*7ae0*/  DEPBAR.LE SB0, 0x1 ;  /* 0x000080400000791a */ /* 0x000fe80000000000 */
.L_x_117:
[----:B------:R-:W-:Y:S05]  /*7af0*/  BSYNC.RECONVERGENT B0 ;  /* 0x0000000000007941 */ /* 0x000fea0003800200 */
.L_x_116:
[----:B------:R-:W-:Y:S01]  /*7b00*/  BAR.SYNC.DEFER_BLOCKING 0x1, 0x80 ;  /* 0x0042000000007b1d */ /* 0x000fe20000010000 */
[----:B------:R-:W-:Y:S01]  /*7b10*/  UISETP.NE.AND UP0, UPT, UR54, -0x2, UPT ;  /* 0xfffffffe3600788c */ /* 0x000fe2000bf05270 */
[----:B------:R-:W-:Y:S08]  /*7b20*/  IADD3 R0, PT, PT, R30, 0x1, RZ ;  /* 0x000000011e007810 */ /* 0x000ff00007ffe0ff */
[----:B------:R-:W-:Y:S05]  /*7b30*/  BRA.U !UP0, `(.L_x_118) ;  /* 0x00000001082c7547 */ /* 0x000fea000b800000 */
[----:B------:R-:W2:Y:S01]  /*7b40*/  S2R R2, SR_CgaCtaId ;  /* 0x0000000000027919 */ /* 0x000ea20000008800 */
[----:B------:R-:W-:Y:S01]  /*7b50*/  ISETP.NE.AND P0, PT, R82, RZ, PT ;  /* 0x000000ff5200720c */ /* 0x000fe20003f05270 */
[----:B------:R-:W-:Y:S01]  /*7b60*/  IMAD.U32 R3, RZ, RZ, UR53 ;  /* 0x00000035ff037e24 */ /* 0x000fe2000f8e00ff */
[----:B------:R-:W-:Y:S02]  /*7b70*/  UIADD3 UR53, UPT, UPT, UR53, 0x1, URZ ;  /* 0x0000000135357890 */ /* 0x000fe4000fffe0ff */
[----:B------:R-:W-:Y:S02]  /*7b80*/  ISETP.NE.U32.OR P0, PT, R81, 0x1, !P0 ;  /* 0x000000015100780c */ /* 0x000fe40004705470 */
[----:B------:R-:W-:Y:S04]  /*7b90*/  UISETP.NE.AND UP0, UPT, UR53, 0x3, UPT ;  /* 0x000000033500788c */ /* 0x000fe8000bf05270 */
[----:B------:R-:W-:Y:S07]  /*7ba0*/  USEL UR53, UR53, URZ, UP0 ;  /* 0x000000ff35357287 */ /* 0x000fee0008000000 */
[----:B------:R-:W-:Y:S05]  /*7bb0*/  @P0 LEA R3, R3, UR50, 0x3 ;  /* 0x0000003203030c11 */ /* 0x000fea000f8e18ff */
[----:B------:R-:W-:Y:S05]  /*7bc0*/  @P0 VIADD R3, R3, 0xe8 ;  /* 0x000000e803030836 */ /* 0x000fea0000000000 */
[----:B--2---:R-:W-:Y:S04]  /*7bd0*/  @P0 PRMT R2, R2, 0x654, R3 ;  /* 0x0000065402020816 */ /* 0x004fe80000000003 */
[----:B------:R2:W-:Y:S03]  /*7be0*/  @P0 SYNCS.ARRIVE.TRANS64.RED.A1T0 RZ, [R2+URZ], RZ ;  /* 0x000000ff02ff09a7 */ /* 0x0005e600081004ff */
.L_x_118:
[----:B------:R-:W-:Y:S01]  /*7bf0*/  LOP3.LUT P0, RZ, R62, 0x1, RZ, 0xc0, !PT ;  /* 0x000000013eff7812 */ /* 0x000fe2000780c0ff */
[----:B------:R-:W-:Y:S01]  /*7c00*/  UIADD3 UR54, UPT, UPT, UR54, 0x2, URZ ;  /* 0x0000000236367890 */ /* 0x000fe2000fffe0ff */
[C---:B------:R-:W-:Y:S01]  /*7c10*/  ISETP.NE.AND P1, PT, R0.reuse, 0x2, PT ;  /* 0x000000020000780c */ /* 0x040fe20003f25270 */
[----:B------:R-:W-:Y:S01]  /*7c20*/  UMOV UR48, UR52 ;  /* 0x0000003400307c82 */ /* 0x000fe20008000000 */
[----:B------:R-:W-:Y:S01]  /*7c30*/  LOP3.LUT R73, R73, 0x1, RZ, 0x3c, !PT ;  /* 0x0000000149497812 */ /* 0x000fe200078e3cff */
[----:B------:R-:W-:Y:S01]  /*7c40*/  IMAD.IADD R19, R29, 0x1, R58 ;  /* 0x000000011d137824 */ /* 0x000fe200078e023a */
[----:B------:R-:W-:Y:S01]  /*7c50*/  SEL R3, RZ, 0x1, P1 ;  /* 0x00000001ff037807 */ /* 0x000fe20000800000 */
[----:B------:R-:W-:Y:S01]  /*7c60*/  IMAD.IADD R37, R31, 0x1, R64 ;  /* 0x000000011f257824 */ /* 0x000fe200078e0240 */
[----:B------:R-:W-:Y:S02]  /*7c70*/  SEL R30, R0, RZ, P1 ;  /* 0x000000ff001e7207 */ /* 0x000fe40000800000 */
[----:B------:R-:W-:Y:S03]  /*7c80*/  LOP3.LUT R74, R74, R3, RZ, 0x3c, !PT ;  /* 0x000000034a4a7212 */ /* 0x000fe600078e3cff */
[----:B------:R-:W-:Y:S05]  /*7c90*/  @P0 BRA `(.L_x_119) ;  /* 0xffffffdc00240947 */ /* 0x000fea000383ffff */
[----:B------:R-:W-:-:S09]  /*7ca0*/  UISETP.NE.AND UP0, UPT, UR49, URZ, UPT ;  /* 0x000000ff3100728c */ /* 0x000fd2000bf05270 */
[----:B------:R-:W-:Y:S05]  /*7cb0*/  BRA.U !UP0, `(.L_x_120) ;  /* 0x0000000108487547 */ /* 0x000fea000b800000 */
[----:B------:R-:W3:Y:S02]  /*7cc0*/  LDCU.64 UR4, c[0x0][0x890] ;  /* 0x00011200ff0477ac */ /* 0x000ee40008000a00 */
[----:B---3--:R-:W-:-:S04]  /*7cd0*/  UISETP.NE.U32.AND UP0, UPT, UR4, URZ, UPT ;  /* 0x000000ff0400728c */ /* 0x008fc8000bf05070 */
[----:B------:R-:W-:-:S09]  /*7ce0*/  UISETP.NE.AND.EX UP0, UPT, UR5, URZ, UPT, UP0 ;  /* 0x000000ff0500728c */ /* 0x000fd2000bf05300 */
[----:B------:R-:W-:Y:S05]  /*7cf0*/  BRA.U UP0, `(.L_x_121) ;  /* 0x00000001000c7547 */ /* 0x000fea000b800000 */
[----:B------:R-:W-:-:S13]  /*7d00*/  FSETP.NEU.AND P0, PT, R35, RZ, PT ;  /* 0x000000ff2300720b */ /* 0x000fda0003f0d000 */
[----:B------:R-:W-:Y:S05]  /*7d10*/  @!P0 EXIT ;  /* 0x000000000000894d */ /* 0x000fea0003800000 */
[----:B------:R-:W-:Y:S05]  /*7d20*/  BRA `(.L_x_120) ;  /* 0x00000000002c7947 */ /* 0x000fea0003800000 */
.L_x_121:
[----:B------:R-:W-:Y:S01]  /*7d30*/  ISETP.NE.AND P0, PT, R80, RZ, PT ;  /* 0x000000ff5000720c */ /* 0x000fe20003f05270 */
[----:B------:R-:W-:-:S12]  /*7d40*/  BSSY.RECONVERGENT B0, `(.L_x_120) ;  /* 0x0000009000007945 */ /* 0x000fd80003800200 */
[----:B------:R-:W-:Y:S05]  /*7d50*/  @P0 BRA `(.L_x_122) ;  /* 0x0000000000140947 */ /* 0x000fea0003800000 */
[----:B------:R-:W3:Y:S02]  /*7d60*/  LDCU.64 UR4, c[0x0][0x888] ;  /* 0x00011100ff0477ac */ /* 0x000ee40008000a00 */
[----:B---3--:R-:W-:-:S04]  /*7d70*/  ISETP.NE.U32.AND P0, PT, RZ, UR4, PT ;  /* 0x00000004ff007c0c */ /* 0x008fc8000bf05070 */
[----:B------:R-:W-:-:S13]  /*7d80*/  ISETP.NE.AND.EX P0, PT, RZ, UR5, PT, P0 ;  /* 0x00000005ff007c0c */ /* 0x000fda000bf05300 */
[----:B------:R-:W-:Y:S05]  /*7d90*/  @!P0 EXIT ;  /* 0x000000000000894d */ /* 0x000fea0003800000 */
[----:B------:R-:W-:Y:S05]  /*7da0*/  BRA `(.L_x_123) ;  /* 0x0000000000087947 */ /* 0x000fea0003800000 */
.L_x_122:
[----:B------:R-:W-:-:S13]  /*7db0*/  FSETP.NEU.AND P0, PT, R35, RZ, PT ;  /* 0x000000ff2300720b */ /* 0x000fda0003f0d000 */
[----:B------:R-:W-:Y:S05]  /*7dc0*/  @!P0 EXIT ;  /* 0x000000000000894d */ /* 0x000fea0003800000 */
.L_x_123:
[----:B------:R-:W-:Y:S05]  /*7dd0*/  BSYNC.RECONVERGENT B0 ;  /* 0x0000000000007941 */ /* 0x000fea0003800200 */
.L_x_120:
[----:B------:R-:W-:Y:S01]  /*7de0*/  ULEA UR4, UR53, UR50, 0x3 ;  /* 0x0000003235047291 */ /* 0x000fe2000f8e18ff */
[----:B------:R-:W-:-:S04]  /*7df0*/  DEPBAR.LE SB0, 0x0 ;  /* 0x000080000000791a */ /* 0x000fc80000000000 */
[----:B------:R-:W-:-:S04]  /*7e00*/  UIADD3 UR4, UPT, UPT, UR4, 0xe8, URZ ;  /* 0x000000e804047890 */ /* 0x000fc8000fffe0ff */
[----:B------:R-:W-:-:S09]  /*7e10*/  UPRMT UR4, UR45, 0x654, UR4 ;  /* 0x000006542d047896 */ /* 0x000fd20008000004 */
[----:B------:R-:W-:Y:S01]  /*7e20*/  SYNCS.ARRIVE.TRANS64.RED.A1T0 RZ, [UR4], RZ ;  /* 0x000000ffffff79a7 */ /* 0x000fe20008100404 */
[----:B------:R-:W-:Y:S05]  /*7e30*/  EXIT ;  /* 0x000000000000794d */ /* 0x000fea0003800000 */
.L_x_25:
[----:B------:R-:W-:Y:S07]  /*7e40*/  MOV R3, UR29 ;  /* 0x0000001d00037c02 */ /* 0x000fee0008000f00 */
.L_x_124:
[----:B--2---:R2:W3:Y:S02]  /*7e50*/  SYNCS.PHASECHK.TRANS64.TRYWAIT P0, [R3+URZ+0x68], R6 ;  /* 0x00006806030075a7 */ /* 0x0044e400080011ff */
[----:B---3--:R-:W-:Y:S05]  /*7e60*/  @!P0 NANOSLEEP.SYNCS 0x989680 ;  /* 0x009896800000895d */ /* 0x008fea0003900000 */
[----:B------:R-:W3:Y:S02]  /*7e70*/  @!P0 SYNCS.PHASECHK.TRANS64 P0, [R3+URZ+0x68], R6 ;  /* 0x00006806030085a7 */ /* 0x000ee400080010ff */
[----:B---3--:R-:W-:Y:S05]  /*7e80*/  @!P0 BRA `(.L_x_124) ;  /* 0xfffffffc00f08947 */ /* 0x008fea000383ffff */
[----:B------:R-:W-:Y:S05]  /*7e90*/  BRA `(.L_x_24) ;  /* 0xffffff9c00687947 */ /* 0x000fea000383ffff */
.L_x_32:
[----:B------:R-:W-:Y:S07]  /*7ea0*/  MOV R3, UR33 ;  /* 0x0000002100037c02 */ /* 0x000fee0008000f00 */
.L_x_125:
[----:B--2---:R2:W1:Y:S02]  /*7eb0*/  SYNCS.PHASECHK.TRANS64.TRYWAIT P0, [R3+URZ+0x68], R6 ;  /* 0x00006806030075a7 */ /* 0x00446400080011ff */
[----:B-1----:R-:W-:Y:S05]  /*7ec0*/  @!P0 NANOSLEEP.SYNCS 0x989680 ;  /* 0x009896800000895d */ /* 0x002fea0003900000 */
[----:B------:R-:W1:Y:S02]  /*7ed0*/  @!P0 SYNCS.PHASECHK.TRANS64 P0, [R3+URZ+0x68], R6 ;  /* 0x00006806030085a7 */ /* 0x000e6400080010ff */
[----:B-1----:R-:W-:Y:S05]  /*7ee0*/  @!P0 BRA `(.L_x_125) ;  /* 0xfffffffc00f08947 */ /* 0x002fea000383ffff */
[----:B------:R-:W-:Y:S05]  /*7ef0*/  BRA `(.L_x_31) ;  /* 0xffffffa000a87947 */ /* 0x000fea000383ffff */
.L_x_37:
[----:B-1----:R-:W-:-:S07]  /*7f00*/  MOV R2, UR37 ;  /* 0x0000002500027c02 */ /* 0x002fce0008000f00 */
.L_x_126:
[----:B-1----:R1:W3:Y:S02]  /*7f10*/  SYNCS.PHASECHK.TRANS64.TRYWAIT P0, [R2+URZ+0x110], R3 ;  /* 0x00011003020075a7 */ /* 0x0022e400080011ff */
[----:B---3--:R-:W-:Y:S05]  /*7f20*/  @!P0 NANOSLEEP.SYNCS 0x989680 ;  /* 0x009896800000895d */ /* 0x008fea0003900000 */
[----:B------:R-:W3:Y:S02]  /*7f30*/  @!P0 SYNCS.PHASECHK.TRANS64 P0, [R2+URZ+0x110], R3 ;  /* 0x00011003020085a7 */ /* 0x000ee400080010ff */
[----:B---3--:R-:W-:Y:S05]  /*7f40*/  @!P0 BRA `(.L_x_126) ;  /* 0xfffffffc00f08947 */ /* 0x008fea000383ffff */
[----:B------:R-:W-:Y:S05]  /*7f50*/  BRA `(.L_x_127) ;  /* 0xffffffa400987947 */ /* 0x000fea000383ffff */
.L_x_41:
[----:B------:R-:W-:-:S07]  /*7f60*/  MOV R0, UR4 ;  /* 0x0000000400007c02 */ /* 0x000fce0008000f00 */
.L_x_128:
[----:B-1----:R1:W2:Y:S02]  /*7f70*/  SYNCS.PHASECHK.TRANS64.TRYWAIT P0, [R0+URZ], R3 ;  /* 0x00000003000075a7 */ /* 0x0022a400080011ff */
[----:B--2---:R-:W-:Y:S05]  /*7f80*/  @!P0 NANOSLEEP.SYNCS 0x989680 ;  /* 0x009896800000895d */ /* 0x004fea0003900000 */
[----:B------:R-:W2:Y:S02]  /*7f90*/  @!P0 SYNCS.PHASECHK.TRANS64 P0, [R0+URZ], R3 ;  /* 0x00000003000085a7 */ /* 0x000ea400080010ff */
[----:B--2---:R-:W-:Y:S05]  /*7fa0*/  @!P0 BRA `(.L_x_128) ;  /* 0xfffffffc00f08947 */ /* 0x004fea000383ffff */
[----:B------:R-:W-:Y:S05]  /*7fb0*/  BRA `(.L_x_129) ;  /* 0xffffffa800e87947 */ /* 0x000fea000383ffff */
.L_x_42:
[----:B------:R-:W-:-:S07]  /*7fc0*/  MOV R0, UR4 ;  /* 0x0000000400007c02 */ /* 0x000fce0008000f00 */
.L_x_130:
[----:B-1----:R1:W2:Y:S02]  /*7fd0*/  SYNCS.PHASECHK.TRANS64.TRYWAIT P0, [R0+URZ], R3 ;  /* 0x00000003000075a7 */ /* 0x0022a400080011ff */
[----:B--2---:R-:W-:Y:S05]  /*7fe0*/  @!P0 NANOSLEEP.SYNCS 0x989680 ;  /* 0x009896800000895d */ /* 0x004fea0003900000 */
[----:B------:R-:W2:Y:S02]  /*7ff0*/  @!P0 SYNCS.PHASECHK.TRANS64 P0, [R0+URZ], R3 ;  /* 0x00000003000085a7 */ /* 0x000ea400080010ff */
[----:B--2---:R-:W-:Y:S05]  /*8000*/  @!P0 BRA `(.L_x_130) ;  /* 0xfffffffc00f08947 */ /* 0x004fea000383ffff */
[----:B------:R-:W-:Y:S05]  /*8010*/  BRA `(.L_x_131) ;  /* 0xffffffa800f47947 */ /* 0x000fea000383ffff */
.L_x_43:
[----:B------:R-:W-:-:S07]  /*8020*/  MOV R0, UR4 ;  /* 0x0000000400007c02 */ /* 0x000fce0008000f00 */
.L_x_132:
[----:B-1----:R1:W2:Y:S02]  /*8030*/  SYNCS.PHASECHK.TRANS64.TRYWAIT P0, [R0+URZ], R3 ;  /* 0x00000003000075a7 */ /* 0x0022a400080011ff */
[----:B--2---:R-:W-:Y:S05]  /*8040*/  @!P0 NANOSLEEP.SYNCS 0x989680 ;  /* 0x009896800000895d */ /* 0x004fea0003900000 */
[----:B------:R-:W2:Y:S02]  /*8050*/  @!P0 SYNCS.PHASECHK.TRANS64 P0, [R0+URZ], R3 ;  /* 0x00000003000085a7 */ /* 0x000ea400080010ff */
[----:B--2---:R-:W-:Y:S05]  /*8060*/  @!P0 BRA `(.L_x_132) ;  /* 0xfffffffc00f08947 */ /* 0x004fea000383ffff */
[----:B------:R-:W-:Y:S05]  /*8070*/  BRA `(.L_x_133) ;  /* 0xffffffac00007947 */ /* 0x000fea000383ffff */
.L_x_44:
[----:B------:R-:W-:-:S07]  /*8080*/  MOV R0, UR4 ;  /* 0x0000000400007c02 */ /* 0x000fce0008000f00 */
.L_x_134:
[----:B-1----:R1:W2:Y:S02]  /*8090*/  SYNCS.PHASECHK.TRANS64.TRYWAIT P0, [R0+URZ], R3 ;  /* 0x00000003000075a7 */ /* 0x0022a400080011ff */
[----:B--2---:R-:W-:Y:S05]  /*80a0*/  @!P0 NANOSLEEP.SYNCS 0x989680 ;  /* 0x009896800000895d */ /* 0x004fea0003900000 */
[----:B------:R-:W2:Y:S02]  /*80b0*/  @!P0 SYNCS.PHASECHK.TRANS64 P0, [R0+URZ], R3 ;  /* 0x00000003000085a7 */ /* 0x000ea400080010ff */
[----:B--2---:R-:W-:Y:S05]  /*80c0*/  @!P0 BRA `(.L_x_134) ;  /* 0xfffffffc00f08947 */ /* 0x004fea000383ffff */
[----:B------:R-:W-:Y:S05]  /*80d0*/  BRA `(.L_x_135) ;  /* 0xffffffac000c7947 */ /* 0x000fea000383ffff */
.L_x_45:
[----:B------:R-:W-:-:S07]  /*80e0*/  MOV R0, UR4 ;  /* 0x0000000400007c02 */ /* 0x000fce0008000f00 */
.L_x_136:
[----:B-1----:R1:W2:Y:S02]  /*80f0*/  SYNCS.PHASECHK.TRANS64.TRYWAIT P0, [R0+URZ], R3 ;  /* 0x00000003000075a7 */ /* 0x0022a400080011ff */
[----:B--2---:R-:W-:Y:S05]  /*8100*/  @!P0 NANOSLEEP.SYNCS 0x989680 ;  /* 0x009896800000895d */ /* 0x004fea0003900000 */
[----:B------:R-:W2:Y:S02]  /*8110*/  @!P0 SYNCS.PHASECHK.TRANS64 P0, [R0+URZ], R3 ;  /* 0x00000003000085a7 */ /* 0x000ea400080010ff */
[----:B--2---:R-:W-:Y:S05]  /*8120*/  @!P0 BRA `(.L_x_136) ;  /* 0xfffffffc00f08947 */ /* 0x004fea000383ffff */
[----:B------:R-:W-:Y:S05]  /*8130*/  BRA `(.L_x_137) ;  /* 0xffffffac00187947 */ /* 0x000fea000383ffff */
.L_x_46:
[----:B------:R-:W-:-:S07]  /*8140*/  MOV R0, UR4 ;  /* 0x0000000400007c02 */ /* 0x000fce0008000f00 */
.L_x_138:
[----:B-1----:R1:W2:Y:S02]  /*8150*/  SYNCS.PHASECHK.TRANS64.TRYWAIT P0, [R0+URZ], R3 ;  /* 0x00000003000075a7 */ /* 0x0022a400080011ff */
[----:B--2---:R-:W-:Y:S05]  /*8160*/  @!P0 NANOSLEEP.SYNCS 0x989680 ;  /* 0x009896800000895d */ /* 0x004fea0003900000 */
[----:B------:R-:W2:Y:S02]  /*8170*/  @!P0 SYNCS.PHASECHK.TRANS64 P0, [R0+URZ], R3 ;  /* 0x00000003000085a7 */ /* 0x000ea400080010ff */
[----:B--2---:R-:W-:Y:S05]  /*8180*/  @!P0 BRA `(.L_x_138) ;  /* 0xfffffffc00f08947 */ /* 0x004fea000383ffff */
[----:B------:R-:W-:Y:S05]  /*8190*/  BRA `(.L_x_139) ;  /* 0xffffffac00247947 */ /* 0x000fea000383ffff */
.L_x_47:
[----:B------:R-:W-:-:S07]  /*81a0*/  MOV R0, UR4 ;  /* 0x0000000400007c02 */ /* 0x000fce0008000f00 */
.L_x_140:
[----:B-1----:R1:W2:Y:S02]  /*81b0*/  SYNCS.PHASECHK.TRANS64.TRYWAIT P0, [R0+URZ], R3 ;  /* 0x00000003000075a7 */ /* 0x0022a400080011ff */
[----:B--2---:R-:W-:Y:S05]  /*81c0*/  @!P0 NANOSLEEP.SYNCS 0x989680 ;  /* 0x009896800000895d */ /* 0x004fea0003900000 */
[----:B------:R-:W2:Y:S02]  /*81d0*/  @!P0 SYNCS.PHASECHK.TRANS64 P0, [R0+URZ], R3 ;  /* 0x00000003000085a7 */ /* 0x000ea400080010ff */
[----:B--2---:R-:W-:Y:S05]  /*81e0*/  @!P0 BRA `(.L_x_140) ;  /* 0xfffffffc00f08947 */ /* 0x004fea000383ffff */
[----:B------:R-:W-:Y:S05]  /*81f0*/  BRA `(.L_x_141) ;  /* 0xffffffac00307947 */ /* 0x000fea000383ffff */
.L_x_48:
[----:B------:R-:W-:-:S07]  /*8200*/  MOV R0, UR4 ;  /* 0x0000000400007c02 */ /* 0x000fce0008000f00 */
.L_x_142:
[----:B-1----:R1:W2:Y:S02]  /*8210*/  SYNCS.PHASECHK.TRANS64.TRYWAIT P0, [R0+URZ], R3 ;  /* 0x00000003000075a7 */ /* 0x0022a400080011ff */
[----:B--2---:R-:W-:Y:S05]  /*8220*/  @!P0 NANOSLEEP.SYNCS 0x989680 ;  /* 0x009896800000895d */ /* 0x004fea0003900000 */
[----:B------:R-:W2:Y:S02]  /*8230*/  @!P0 SYNCS.PHASECHK.TRANS64 P0, [R0+URZ], R3 ;  /* 0x00000003000085a7 */ /* 0x000ea400080010ff */
[----:B--2---:R-:W-:Y:S05]  /*8240*/  @!P0 BRA `(.L_x_142) ;  /* 0xfffffffc00f08947 */ /* 0x004fea000383ffff */
[----:B------:R-:W-:Y:S05]  /*8250*/  BRA `(.L_x_143) ;  /* 0xffffffac003c7947 */ /* 0x000fea000383ffff */
.L_x_49:
[----:B------:R-:W-:-:S07]  /*8260*/  MOV R0, UR4 ;  /* 0x0000000400007c02 */ /* 0x000fce0008000f00 */
.L_x_144:
[----:B-1----:R1:W2:Y:S02]  /*8270*/  SYNCS.PHASECHK.TRANS64.TRYWAIT P0, [R0+URZ], R3 ;  /* 0x00000003000075a7 */ /* 0x0022a400080011ff */
[----:B--2---:R-:W-:Y:S05]  /*8280*/  @!P0 NANOSLEEP.SYNCS 0x989680 ;  /* 0x009896800000895d */ /* 0x004fea0003900000 */
[----:B------:R-:W2:Y:S02]  /*8290*/  @!P0 SYNCS.PHASECHK.TRANS64 P0, [R0+URZ], R3 ;  /* 0x00000003000085a7 */ /* 0x000ea400080010ff */
[----:B--2---:R-:W-:Y:S05]  /*82a0*/  @!P0 BRA `(.L_x_144) ;  /* 0xfffffffc00f08947 */ /* 0x004fea000383ffff */
[----:B------:R-:W-:Y:S05]  /*82b0*/  BRA `(.L_x_145) ;  /* 0xffffffac00487947 */ /* 0x000fea000383ffff */
.L_x_50:
[----:B------:R-:W-:-:S07]  /*82c0*/  MOV R0, UR4 ;  /* 0x0000000400007c02 */ /* 0x000fce0008000f00 */
.L_x_146:
[----:B-1----:R1:W2:Y:S02]  /*82d0*/  SYNCS.PHASECHK.TRANS64.TRYWAIT P0, [R0+URZ], R3 ;  /* 0x00000003000075a7 */ /* 0x0022a400080011ff */
[----:B--2---:R-:W-:Y:S05]  /*82e0*/  @!P0 NANOSLEEP.SYNCS 0x989680 ;  /* 0x009896800000895d */ /* 0x004fea0003900000 */
[----:B------:R-:W2:Y:S02]  /*82f0*/  @!P0 SYNCS.PHASECHK.TRANS64 P0, [R0+URZ], R3 ;  /* 0x00000003000085a7 */ /* 0x000ea400080010ff */
[----:B--2---:R-:W-:Y:S05]  /*8300*/  @!P0 BRA `(.L_x_146) ;  /* 0xfffffffc00f08947 */ /* 0x004fea000383ffff */
[----:B------:R-:W-:Y:S05]  /*8310*/  BRA `(.L_x_147) ;  /* 0xffffffac00547947 */ /* 0x000fea000383ffff */
.L_x_51:
[----:B------:R-:W-:-:S07]  /*8320*/  MOV R0, UR4 ;  /* 0x0000000400007c02 */ /* 0x000fce0008000f00 */
.L_x_148:
[----:B-1----:R1:W2:Y:S02]  /*8330*/  SYNCS.PHASECHK.TRANS64.TRYWAIT P0, [R0+URZ], R3 ;  /* 0x00000003000075a7 */ /* 0x0022a400080011ff */
[----:B--2---:R-:W-:Y:S05]  /*8340*/  @!P0 NANOSLEEP.SYNCS 0x989680 ;  /* 0x009896800000895d */ /* 0x004fea0003900000 */
[----:B------:R-:W2:Y:S02]  /*8350*/  @!P0 SYNCS.PHASECHK.TRANS64 P0, [R0+URZ], R3 ;  /* 0x00000003000085a7 */ /* 0x000ea400080010ff */
[----:B--2---:R-:W-:Y:S05]  /*8360*/  @!P0 BRA `(.L_x_148) ;  /* 0xfffffffc00f08947 */ /* 0x004fea000383ffff */
[----:B------:R-:W-:Y:S05]  /*8370*/  BRA `(.L_x_149) ;  /* 0xffffffac00607947 */ /* 0x000fea000383ffff */
.L_x_52:
[----:B------:R-:W-:-:S07]  /*8380*/  MOV R0, UR4 ;  /* 0x0000000400007c02 */ /* 0x000fce0008000f00 */
.L_x_150:
[----:B-1----:R1:W2:Y:S02]  /*8390*/  SYNCS.PHASECHK.TRANS64.TRYWAIT P0, [R0+URZ], R3 ;  /* 0x00000003000075a7 */ /* 0x0022a400080011ff */
[----:B--2---:R-:W-:Y:S05]  /*83a0*/  @!P0 NANOSLEEP.SYNCS 0x989680 ;  /* 0x009896800000895d */ /* 0x004fea0003900000 */
[----:B------:R-:W2:Y:S02]  /*83b0*/  @!P0 SYNCS.PHASECHK.TRANS64 P0, [R0+URZ], R3 ;  /* 0x00000003000085a7 */ /* 0x000ea400080010ff */
[----:B--2---:R-:W-:Y:S05]  /*83c0*/  @!P0 BRA `(.L_x_150) ;  /* 0xfffffffc00f08947 */ /* 0x004fea000383ffff */
[----:B------:R-:W-:Y:S05]  /*83d0*/  BRA `(.L_x_151) ;  /* 0xffffffac006c7947 */ /* 0x000fea000383ffff */
.L_x_55:
[----:B------:R-:W-:-:S07]  /*83e0*/  MOV R4, UR45 ;  /* 0x0000002d00047c02 */ /* 0x000fce0008000f00 */
.L_x_152:
[----:B--2---:R2:W3:Y:S02]  /*83f0*/  SYNCS.PHASECHK.TRANS64.TRYWAIT P1, [R4+URZ+0x118], R7 ;  /* 0x00011807040075a7 */ /* 0x0044e400080211ff */
[----:B---3--:R-:W-:Y:S05]  /*8400*/  @!P1 NANOSLEEP.SYNCS 0x989680 ;  /* 0x009896800000995d */ /* 0x008fea0003900000 */
[----:B------:R-:W3:Y:S02]  /*8410*/  @!P1 SYNCS.PHASECHK.TRANS64 P1, [R4+URZ+0x118], R7 ;  /* 0x00011807040095a7 */ /* 0x000ee400080210ff */
[----:B---3--:R-:W-:Y:S05]  /*8420*/  @!P1 BRA `(.L_x_152) ;  /* 0xfffffffc00f09947 */ /* 0x008fea000383ffff */
[----:B------:R-:W-:Y:S05]  /*8430*/  BRA `(.L_x_153) ;  /* 0xffffffac00d07947 */ /* 0x000fea000383ffff */
.L_x_56:
[----:B--2---:R-:W-:-:S07]  /*8440*/  MOV R4, UR45 ;  /* 0x0000002d00047c02 */ /* 0x004fce0008000f00 */
.L_x_154:
[----:B--2---:R2:W3:Y:S02]  /*8450*/  SYNCS.PHASECHK.TRANS64.TRYWAIT P1, [R4+URZ+0x110], R5 ;  /* 0x00011005040075a7 */ /* 0x0044e400080211ff */
[----:B---3--:R-:W-:Y:S05]  /*8460*/  @!P1 NANOSLEEP.SYNCS 0x989680 ;  /* 0x009896800000995d */ /* 0x008fea0003900000 */
[----:B------:R-:W3:Y:S02]  /*8470*/  @!P1 SYNCS.PHASECHK.TRANS64 P1, [R4+URZ+0x110], R5 ;  /* 0x00011005040095a7 */ /* 0x000ee400080210ff */
[----:B---3--:R-:W-:Y:S05]  /*8480*/  @!P1 BRA `(.L_x_154) ;  /* 0xfffffffc00f09947 */ /* 0x008fea000383ffff */
[----:B------:R-:W-:Y:S05]  /*8490*/  BRA `(.L_x_155) ;  /* 0xffffffac00d87947 */ /* 0x000fea000383ffff */
.L_x_64:
[----:B------:R-:W-:-:S07]  /*84a0*/  MOV R0, UR7 ;  /* 0x0000000700007c02 */ /* 0x000fce0008000f00 */
.L_x_156:
[----:B---3--:R3:W4:Y:S02]  /*84b0*/  SYNCS.PHASECHK.TRANS64.TRYWAIT P0, [R0+URZ+0x110], R3 ;  /* 0x00011003000075a7 */ /* 0x00872400080011ff */
[----:B----4-:R-:W-:Y:S05]  /*84c0*/  @!P0 NANOSLEEP.SYNCS 0x989680 ;  /* 0x009896800000895d */ /* 0x010fea0003900000 */
[----:B------:R-:W4:Y:S02]  /*84d0*/  @!P0 SYNCS.PHASECHK.TRANS64 P0, [R0+URZ+0x110], R3 ;  /* 0x00011003000085a7 */ /* 0x000f2400080010ff */
[----:B----4-:R-:W-:Y:S05]  /*84e0*/  @!P0 BRA `(.L_x_156) ;  /* 0xfffffffc00f08947 */ /* 0x010fea000383ffff */
[----:B------:R-:W-:Y:S05]  /*84f0*/  BRA `(.L_x_157) ;  /* 0xffffffb4005c7947 */ /* 0x000fea000383ffff */
.L_x_65:
[----:B------:R-:W-:-:S07]  /*8500*/  MOV R0, UR9 ;  /* 0x0000000900007c02 */ /* 0x000fce0008000f00 */
.L_x_158:
[----:B--2---:R2:W3:Y:S02]  /*8510*/  SYNCS.PHASECHK.TRANS64.TRYWAIT P0, [R0+URZ+0x130], R3 ;  /* 0x00013003000075a7 */ /* 0x0044e400080011ff */
[----:B---3--:R-:W-:Y:S05]  /*8520*/  @!P0 NANOSLEEP.SYNCS 0x989680 ;  /* 0x009896800000895d */ /* 0x008fea0003900000 */
[----:B------:R-:W3:Y:S02]  /*8530*/  @!P0 SYNCS.PHASECHK.TRANS64 P0, [R0+URZ+0x130], R3 ;  /* 0x00013003000085a7 */ /* 0x000ee400080010ff */
[----:B---3--:R-:W-:Y:S05]  /*8540*/  @!P0 BRA `(.L_x_158) ;  /* 0xfffffffc00f08947 */ /* 0x008fea000383ffff */
[----:B------:R-:W-:Y:S05]  /*8550*/  BRA `(.L_x_159) ;  /* 0xffffffb400747947 */ /* 0x000fea000383ffff */
.L_x_68:
[----:B--2---:R-:W-:Y:S07]  /*8560*/  MOV R0, UR8 ;  /* 0x0000000800007c02 */ /* 0x004fee0008000f00 */
.L_x_160:
[----:B--2---:R2:W3:Y:S02]  /*8570*/  SYNCS.PHASECHK.TRANS64.TRYWAIT P0, [R0+URZ], R9 ;  /* 0x00000009000075a7 */ /* 0x0044e400080011ff */
[----:B---3--:R-:W-:Y:S05]  /*8580*/  @!P0 NANOSLEEP.SYNCS 0x989680 ;  /* 0x009896800000895d */ /* 0x008fea0003900000 */
[----:B------:R-:W3:Y:S02]  /*8590*/  @!P0 SYNCS.PHASECHK.TRANS64 P0, [R0+URZ], R9 ;  /* 0x00000009000085a7 */ /* 0x000ee400080010ff */
[----:B---3--:R-:W-:Y:S05]  /*85a0*/  @!P0 BRA `(.L_x_160) ;  /* 0xfffffffc00f08947 */ /* 0x008fea000383ffff */
[----:B------:R-:W-:Y:S05]  /*85b0*/  BRA `(.L_x_67) ;  /* 0xffffffb400a47947 */ /* 0x000fea000383ffff */
.L_x_71:
[----:B------:R-:W-:-:S07]  /*85c0*/  MOV R0, UR5 ;  /* 0x0000000500007c02 */ /* 0x000fce0008000f00 */
.L_x_161:
[----:B--2---:R2:W4:Y:S02]  /*85d0*/  SYNCS.PHASECHK.TRANS64.TRYWAIT P0, [R0+URZ], R3 ;  /* 0x00000003000075a7 */ /* 0x00452400080011ff */
[----:B----4-:R-:W-:Y:S05]  /*85e0*/  @!P0 NANOSLEEP.SYNCS 0x989680 ;  /* 0x009896800000895d */ /* 0x010fea0003900000 */
[----:B------:R-:W4:Y:S02]  /*85f0*/  @!P0 SYNCS.PHASECHK.TRANS64 P0, [R0+URZ], R3 ;  /* 0x00000003000085a7 */ /* 0x000f2400080010ff */
[----:B----4-:R-:W-:Y:S05]  /*8600*/  @!P0 BRA `(.L_x_161) ;  /* 0xfffffffc00f08947 */ /* 0x010fea000383ffff */
[----:B------:R-:W-:Y:S05]  /*8610*/  BRA `(.L_x_162) ;  /* 0xffffffb800947947 */ /* 0x000fea000383ffff */
.L_x_72:
[----:B------:R-:W-:-:S07]  /*8620*/  MOV R0, UR6 ;  /* 0x0000000600007c02 */ /* 0x000fce0008000f00 */
.L_x_163:
[----:B--2---:R2:W4:Y:S02]  /*8630*/  SYNCS.PHASECHK.TRANS64.TRYWAIT P0, [R0+URZ], R3 ;  /* 0x00000003000075a7 */ /* 0x00452400080011ff */
[----:B----4-:R-:W-:Y:S05]  /*8640*/  @!P0 NANOSLEEP.SYNCS 0x989680 ;  /* 0x009896800000895d */ /* 0x010fea0003900000 */
[----:B------:R-:W4:Y:S02]  /*8650*/  @!P0 SYNCS.PHASECHK.TRANS64 P0, [R0+URZ], R3 ;  /* 0x00000003000085a7 */ /* 0x000f2400080010ff */
[----:B----4-:R-:W-:Y:S05]  /*8660*/  @!P0 BRA `(.L_x_163) ;  /* 0xfffffffc00f08947 */ /* 0x010fea000383ffff */
[----:B------:R-:W-:Y:S05]  /*8670*/  BRA `(.L_x_164) ;  /* 0xffffffb800a07947 */ /* 0x000fea000383ffff */
.L_x_77:
[----:B------:R-:W-:Y:S07]  /*8680*/  MOV R3, UR15 ;  /* 0x0000000f00037c02 */ /* 0x000fee0008000f00 */
.L_x_165:
[----:B--2---:R2:W3:Y:S02]  /*8690*/  SYNCS.PHASECHK.TRANS64.TRYWAIT P2, [R3+URZ+0x110], R0 ;  /* 0x00011000030075a7 */ /* 0x0044e400080411ff */
[----:B---3--:R-:W-:Y:S05]  /*86a0*/  @!P2 NANOSLEEP.SYNCS 0x989680 ;  /* 0x009896800000a95d */ /* 0x008fea0003900000 */
[----:B------:R-:W3:Y:S02]  /*86b0*/  @!P2 SYNCS.PHASECHK.TRANS64 P2, [R3+URZ+0x110], R0 ;  /* 0x000110000300a5a7 */ /* 0x000ee400080410ff */
[----:B---3--:R-:W-:Y:S05]  /*86c0*/  @!P2 BRA `(.L_x_165) ;  /* 0xfffffffc00f0a947 */ /* 0x008fea000383ffff */
[----:B------:R-:W-:Y:S05]  /*86d0*/  BRA `(.L_x_166) ;  /* 0xffffffc0002c7947 */ /* 0x000fea000383ffff */
.L_x_80:
[----:B------:R-:W-:Y:S07]  /*86e0*/  MOV R0, UR15 ;  /* 0x0000000f00007c02 */ /* 0x000fee0008000f00 */
.L_x_167:
[----:B--2---:R2:W3:Y:S02]  /*86f0*/  SYNCS.PHASECHK.TRANS64.TRYWAIT P0, [R0+URZ+0x108], R3 ;  /* 0x00010803000075a7 */ /* 0x0044e400080011ff */
[----:B---3--:R-:W-:Y:S05]  /*8700*/  @!P0 NANOSLEEP.SYNCS 0x989680 ;  /* 0x009896800000895d */ /* 0x008fea0003900000 */
[----:B------:R-:W3:Y:S02]  /*8710*/  @!P0 SYNCS.PHASECHK.TRANS64 P0, [R0+URZ+0x108], R3 ;  /* 0x00010803000085a7 */ /* 0x000ee400080010ff */
[----:B---3--:R-:W-:Y:S05]  /*8720*/  @!P0 BRA `(.L_x_167) ;  /* 0xfffffffc00f08947 */ /* 0x008fea000383ffff */
[----:B------:R-:W-:Y:S05]  /*8730*/  BRA `(.L_x_79) ;  /* 0xffffffc4003c7947 */ /* 0x000fea000383ffff */
.L_x_83:
[----:B------:R-:W-:Y:S07]  /*8740*/  MOV R0, UR19 ;  /* 0x0000001300007c02 */ /* 0x000fee0008000f00 */
.L_x_168:
[----:B-1----:R1:W2:Y:S02]  /*8750*/  SYNCS.PHASECHK.TRANS64.TRYWAIT P0, [R0+URZ+0xe8], R3 ;  /* 0x0000e803000075a7 */ /* 0x0022a400080011ff */
[----:B--2---:R-:W-:Y:S05]  /*8760*/  @!P0 NANOSLEEP.SYNCS 0x989680 ;  /* 0x009896800000895d */ /* 0x004fea0003900000 */
[----:B------:R-:W2:Y:S02]  /*8770*/  @!P0 SYNCS.PHASECHK.TRANS64 P0, [R0+URZ+0xe8], R3 ;  /* 0x0000e803000085a7 */ /* 0x000ea400080010ff */
[----:B--2---:R-:W-:Y:S05]  /*8780*/  @!P0 BRA `(.L_x_168) ;  /* 0xfffffffc00f08947 */ /* 0x004fea000383ffff */
[----:B------:R-:W-:Y:S05]  /*8790*/  BRA `(.L_x_169) ;  /* 0xffffffc400f47947 */ /* 0x000fea000383ffff */
.L_x_84:
[----:B------:R-:W-:Y:S07]  /*87a0*/  MOV R3, UR17 ;  /* 0x0000001100037c02 */ /* 0x000fee0008000f00 */
.L_x_170:
[----:B-1----:R1:W2:Y:S02]  /*87b0*/  SYNCS.PHASECHK.TRANS64.TRYWAIT P0, [R3+URZ+0xe8], R12 ;  /* 0x0000e80c030075a7 */ /* 0x0022a400080011ff */
[----:B--2---:R-:W-:Y:S05]  /*87c0*/  @!P0 NANOSLEEP.SYNCS 0x989680 ;  /* 0x009896800000895d */ /* 0x004fea0003900000 */
[----:B------:R-:W2:Y:S02]  /*87d0*/  @!P0 SYNCS.PHASECHK.TRANS64 P0, [R3+URZ+0xe8], R12 ;  /* 0x0000e80c030085a7 */ /* 0x000ea400080010ff */
[----:B--2---:R-:W-:Y:S05]  /*87e0*/  @!P0 BRA `(.L_x_170) ;  /* 0xfffffffc00f08947 */ /* 0x004fea000383ffff */
[----:B------:R-:W-:Y:S05]  /*87f0*/  BRA `(.L_x_171) ;  /* 0xffffffc800907947 */ /* 0x000fea000383ffff */
.L_x_86:
[----:B------:R-:W-:-:S07]  /*8800*/  MOV R0, UR4 ;  /* 0x0000000400007c02 */ /* 0x000fce0008000f00 */
.L_x_172:
[----:B-1----:R1:W2:Y:S02]  /*8810*/  SYNCS.PHASECHK.TRANS64.TRYWAIT P0, [R0+URZ], R3 ;  /* 0x00000003000075a7 */ /* 0x0022a400080011ff */
[----:B--2---:R-:W-:Y:S05]  /*8820*/  @!P0 NANOSLEEP.SYNCS 0x989680 ;  /* 0x009896800000895d */ /* 0x004fea0003900000 */
[----:B------:R-:W2:Y:S02]  /*8830*/  @!P0 SYNCS.PHASECHK.TRANS64 P0, [R0+URZ], R3 ;  /* 0x00000003000085a7 */ /* 0x000ea400080010ff */
[----:B--2---:R-:W-:Y:S05]  /*8840*/  @!P0 BRA `(.L_x_172) ;  /* 0xfffffffc00f08947 */ /* 0x004fea000383ffff */
[----:B------:R-:W-:Y:S05]  /*8850*/  BRA `(.L_x_173) ;  /* 0xffffffcc00087947 */ /* 0x000fea000383ffff */
.L_x_87:
[----:B------:R-:W-:-:S07]  /*8860*/  MOV R0, UR4 ;  /* 0x0000000400007c02 */ /* 0x000fce0008000f00 */
.L_x_174:
[----:B-1----:R1:W2:Y:S02]  /*8870*/  SYNCS.PHASECHK.TRANS64.TRYWAIT P0, [R0+URZ], R3 ;  /* 0x00000003000075a7 */ /* 0x0022a400080011ff */
[----:B--2---:R-:W-:Y:S05]  /*8880*/  @!P0 NANOSLEEP.SYNCS 0x989680 ;  /* 0x009896800000895d */ /* 0x004fea0003900000 */
[----:B------:R-:W2:Y:S02]  /*8890*/  @!P0 SYNCS.PHASECHK.TRANS64 P0, [R0+URZ], R3 ;  /* 0x00000003000085a7 */ /* 0x000ea400080010ff */
[----:B--2---:R-:W-:Y:S05]  /*88a0*/  @!P0 BRA `(.L_x_174) ;  /* 0xfffffffc00f08947 */ /* 0x004fea000383ffff */
[----:B------:R-:W-:Y:S05]  /*88b0*/  BRA `(.L_x_175) ;  /* 0xffffffcc00147947 */ /* 0x000fea000383ffff */
.L_x_89:
[----:B------:R-:W-:Y:S07]  /*88c0*/  MOV R0, UR50 ;  /* 0x0000003200007c02 */ /* 0x000fee0008000f00 */
.L_x_176:
[----:B--2---:R2:W3:Y:S02]  /*88d0*/  SYNCS.PHASECHK.TRANS64.TRYWAIT P0, [R0+URZ+0x110], R3 ;  /* 0x00011003000075a7 */ /* 0x0044e400080011ff */
[----:B---3--:R-:W-:Y:S05]  /*88e0*/  @!P0 NANOSLEEP.SYNCS 0x989680 ;  /* 0x009896800000895d */ /* 0x008fea0003900000 */
[----:B------:R-:W3:Y:S02]  /*88f0*/  @!P0 SYNCS.PHASECHK.TRANS64 P0, [R0+URZ+0x110], R3 ;  /* 0x00011003000085a7 */ /* 0x000ee400080010ff */
[----:B---3--:R-:W-:Y:S05]  /*8900*/  @!P0 BRA `(.L_x_176) ;  /* 0xfffffffc00f08947 */ /* 0x008fea000383ffff */
[----:B------:R-:W-:Y:S05]  /*8910*/  BRA `(.L_x_177) ;  /* 0xffffffd000107947 */ /* 0x000fea000383ffff */
.L_x_99:
[----:B-1----:R1:W3:Y:S02]  /*8920*/  SYNCS.PHASECHK.TRANS64.TRYWAIT P1, [R0+URZ+0xd0], R3 ;  /* 0x0000d003000075a7 */ /* 0x0022e400080211ff */
[----:B---3--:R-:W-:Y:S05]  /*8930*/  @!P1 NANOSLEEP.SYNCS 0x989680 ;  /* 0x009896800000995d */ /* 0x008fea0003900000 */
[----:B------:R-:W3:Y:S02]  /*8940*/  @!P1 SYNCS.PHASECHK.TRANS64 P1, [R0+URZ+0xd0], R3 ;  /* 0x0000d003000095a7 */ /* 0x000ee400080210ff */
[----:B---3--:R-:W-:Y:S05]  /*8950*/  @!P1 BRA `(.L_x_99) ;  /* 0xfffffffc00f09947 */ /* 0x008fea000383ffff */
[----:B------:R-:W-:Y:S05]  /*8960*/  BRA `(.L_x_98) ;  /* 0xffffffdc00e87947 */ /* 0x000fea000383ffff */
.L_x_101:
[----:B------:R1:W1:Y:S02]  /*8970*/  SYNCS.PHASECHK.TRANS64.TRYWAIT P1, [R83+URZ+0x120], R2 ;  /* 0x00012002530075a7 */ /* 0x00026400080211ff */
[----:B-1----:R-:W-:Y:S05]  /*8980*/  @!P1 NANOSLEEP.SYNCS 0x989680 ;  /* 0x009896800000995d */ /* 0x002fea0003900000 */
[----:B------:R-:W1:Y:S02]  /*8990*/  @!P1 SYNCS.PHASECHK.TRANS64 P1, [R83+URZ+0x120], R2 ;  /* 0x00012002530095a7 */ /* 0x000e6400080210ff */
[----:B-1----:R-:W-:Y:S05]  /*89a0*/  @!P1 BRA `(.L_x_101) ;  /* 0xfffffffc00f09947 */ /* 0x002fea000383ffff */
[----:B------:R-:W-:Y:S05]  /*89b0*/  BRA `(.L_x_100) ;  /* 0xffffffe000347947 */ /* 0x000fea000383ffff */
.L_x_112:
[----:B--2---:R2:W3:Y:S02]  /*89c0*/  SYNCS.PHASECHK.TRANS64.TRYWAIT P1, [R3+URZ+0xd0], R0 ;  /* 0x0000d000030075a7 */ /* 0x0044e400080211ff */
[----:B---3--:R-:W-:Y:S05]  /*89d0*/  @!P1 NANOSLEEP.SYNCS 0x989680 ;  /* 0x009896800000995d */ /* 0x008fea0003900000 */
[----:B------:R-:W3:Y:S02]  /*89e0*/  @!P1 SYNCS.PHASECHK.TRANS64 P1, [R3+URZ+0xd0], R0 ;  /* 0x0000d000030095a7 */ /* 0x000ee400080210ff */
[----:B---3--:R-:W-:Y:S05]  /*89f0*/  @!P1 BRA `(.L_x_112) ;  /* 0xfffffffc00f09947 */ /* 0x008fea000383ffff */
[----:B------:R-:W-:Y:S05]  /*8a00*/  BRA `(.L_x_111) ;  /* 0xffffffe800487947 */ /* 0x000fea000383ffff */
        .weak           $__internal_0_$__cuda_sm10x_tcgen05_guardrail_trap_col_being_dealloced_not_returned_by_alloc
        .type           $__internal_0_$__cuda_sm10x_tcgen05_guardrail_trap_col_being_dealloced_not_returned_by_alloc,@function
        .size           $__internal_0_$__cuda_sm10x_tcgen05_guardrail_trap_col_being_dealloced_not_returned_by_alloc,($__internal_1_$__cuda_sm10x_tcgen05_guardrail_trap_phase_invalid_during_alloc - $__internal_0_$__cuda_sm10x_tcgen05_guardrail_trap_col_being_dealloced_not_returned_by_alloc)
$__internal_0_$__cuda_sm10x_tcgen05_guardrail_trap_col_being_dealloced_not_returned_by_alloc:
[----:B------:R-:W-:Y:S05]  /*8a10*/  BPT.TRAP 0x1 ;  /* 0x000000040000795c */ /* 0x000fea0000300000 */
[----:B------:R-:W-:-:S04]  /*8a20*/  HFMA2 R3, -RZ, RZ, 0, 0 ;  /* 0x00000000ff037431 */ /* 0x000fc800000001ff */
[----:B------:R-:W-:Y:S05]  /*8a30*/  RET.REL.NODEC R2 `(_ZN7cutlass13device_kernelINS_4conv6kernel13ConvUniversalINS1_16ConvProblemShapeILNS1_8OperatorE2ELi2EEENS1_10collective14CollectiveConvINS1_47MainloopSm100TmaUmmaWarpSpecializedImplicitGemmILS5_2ELi13ELi2ELi1ELi2EN4cute5tupleIJNSA_1CILi2EEENSC_ILi1EEESE_EEEEENSB_IJNSC_ILi64EEENSB_IJSH_EEESI_EEENS_10bfloat16_tESK_NSA_8TiledMMAINSA_8MMA_AtomIJNSA_20SM100_MMA_F16BF16_SSISK_SK_fLi64ELi64ELNSA_4UMMA5MajorE1ELSP_1ELNSO_7ScaleInE0ELSQ_0EEEEEENSA_6LayoutINSB_IJSE_SE_SE_EEENSB_IJNSC_ILi0EEESV_SV_EEEEENSB_IJNSA_10UnderscoreESY_SY_EEEEENS7_6detail27Sm100ImplicitGemmTileTraitsINSA_13SM90_TMA_LOADENSA_14ComposedLayoutINSA_7SwizzleILi3ELi4ELi3EEENSA_18smem_ptr_flag_bitsILi16EEENST_INSB_IJSH_NSC_ILi8EEEEEENSB_IJSE_SH_EEEEEEEvEENS12_INSA_30SM90_TMA_LOAD_IM2COL_MULTICASTES1D_vEEEENS_8epilogue10collective18CollectiveEpilogueINS1I_23Sm100TmaWarpSpecializedILi3ELi2ELi16ELb1ELb0EEEJSJ_NSB_IJNST_ISH_SE_EENST_INSC_ILi32EEESE_EEEEESK_NSB_IJlNSB_IJSE_llEEESV_EEESK_S1S_NS1I_6fusion15FusionCallbacksIS1M_NS1T_17LinearCombinationISK_fSK_fLNS_15FloatRoundStyleE2EEESJ_S1Q_JEEENSA_5SM1004TMEM4LOAD26SM100_TMEM_LOAD_16dp256b4xES13_NS14_INS15_ILi2ELi4ELi3EEES18_NST_INSB_IJS19_S1O_EEENSB_IJS1O_SE_EEEEEEENSA_17SM75_U32x4_LDSM_NENSA_14SM90_TMA_STOREES27_NSA_17SM90_U32x4_STSM_NENSA_39AutoVectorizingCopyWithAssumedAlignmentILi128EEEEEEvvEEEEvNT_6ParamsE) ;  /* 0xffffff7402707950 */ /* 0x000fea0003c3ffff */
        .weak           $__internal_1_$__cuda_sm10x_tcgen05_guardrail_trap_phase_invalid_during_alloc
        .type           $__internal_1_$__cuda_sm10x_tcgen05_guardrail_trap_phase_invalid_during_alloc,@function
        .size           $__internal_1_$__cuda_sm10x_tcgen05_guardrail_trap_phase_invalid_during_alloc,($__internal_2_$__cuda_sm10x_tcgen05_guardrail_trap_unallocated_columns_being_dealloced - $__internal_1_$__cuda_sm10x_tcgen05_guardrail_trap_phase_invalid_during_alloc)
$__internal_1_$__cuda_sm10x_tcgen05_guardrail_trap_phase_invalid_during_alloc:
[----:B------:R-:W-:Y:S05]  /*8a40*/  BPT.TRAP 0x1 ;  /* 0x000000040000795c */ /* 0x000fea0000300000 */
[----:B------:R-:W-:-:S04]  /*8a50*/  MOV R3, 0x0 ;  /* 0x0000000000037802 */ /* 0x000fc80000000f00 */
[----:B------:R-:W-:Y:S05]  /*8a60*/  RET.REL.NODEC R2 `(_ZN7cutlass13device_kernelINS_4conv6kernel13ConvUniversalINS1_16ConvProblemShapeILNS1_8OperatorE2ELi2EEENS1_10collective14CollectiveConvINS1_47MainloopSm100TmaUmmaWarpSpecializedImplicitGemmILS5_2ELi13ELi2ELi1ELi2EN4cute5tupleIJNSA_1CILi2EEENSC_ILi1EEESE_EEEEENSB_IJNSC_ILi64EEENSB_IJSH_EEESI_EEENS_10bfloat16_tESK_NSA_8TiledMMAINSA_8MMA_AtomIJNSA_20SM100_MMA_F16BF16_SSISK_SK_fLi64ELi64ELNSA_4UMMA5MajorE1ELSP_1ELNSO_7ScaleInE0ELSQ_0EEEEEENSA_6LayoutINSB_IJSE_SE_SE_EEENSB_IJNSC_ILi0EEESV_SV_EEEEENSB_IJNSA_10UnderscoreESY_SY_EEEEENS7_6detail27Sm100ImplicitGemmTileTraitsINSA_13SM90_TMA_LOADENSA_14ComposedLayoutINSA_7SwizzleILi3ELi4ELi3EEENSA_18smem_ptr_flag_bitsILi16EEENST_INSB_IJSH_NSC_ILi8EEEEEENSB_IJSE_SH_EEEEEEEvEENS12_INSA_30SM90_TMA_LOAD_IM2COL_MULTICASTES1D_vEEEENS_8epilogue10collective18CollectiveEpilogueINS1I_23Sm100TmaWarpSpecializedILi3ELi2ELi16ELb1ELb0EEEJSJ_NSB_IJNST_ISH_SE_EENST_INSC_ILi32EEESE_EEEEESK_NSB_IJlNSB_IJSE_llEEESV_EEESK_S1S_NS1I_6fusion15FusionCallbacksIS1M_NS1T_17LinearCombinationISK_fSK_fLNS_15FloatRoundStyleE2EEESJ_S1Q_JEEENSA_5SM1004TMEM4LOAD26SM100_TMEM_LOAD_16dp256b4xES13_NS14_INS15_ILi2ELi4ELi3EEES18_NST_INSB_IJS19_S1O_EEENSB_IJS1O_SE_EEEEEEENSA_17SM75_U32x4_LDSM_NENSA_14SM90_TMA_STOREES27_NSA_17SM90_U32x4_STSM_NENSA_39AutoVectorizingCopyWithAssumedAlignmentILi128EEEEEEvvEEEEvNT_6ParamsE) ;  /* 0xffffff7402647950 */ /* 0x000fea0003c3ffff */
        .weak           $__internal_2_$__cuda_sm10x_tcgen05_guardrail_trap_unallocated_columns_being_dealloced
        .type           $__internal_2_$__cuda_sm10x_tcgen05_guardrail_trap_unallocated_columns_being_dealloced,@function
        .size           $__internal_2_$__cuda_sm10x_tcgen05_guardrail_trap_unallocated_columns_being_dealloced,(.L_x_179 - $__internal_2_$__cuda_sm10x_tcgen05_guardrail_trap_unallocated_columns_being_dealloced)
$__internal_2_$__cuda_sm10x_tcgen05_guardrail_trap_unallocated_columns_being_dealloced:
[----:B------:R-:W-:Y:S05]  /*8a70*/  BPT.TRAP 0x1 ;  /* 0x000000040000795c */ /* 0x000fea0000300000 */
[----:B------:R-:W-:-:S04]  /*8a80*/  HFMA2 R3, -RZ, RZ, 0, 0 ;  /* 0x00000000ff037431 */ /* 0x000fc800000001ff */
[----:B------:R-:W-:Y:S05]  /*8a90*/  RET.REL.NODEC R2 `(_ZN7cutlass13device_kernelINS_4conv6kernel13ConvUniversalINS1_16ConvProblemShapeILNS1_8OperatorE2ELi2EEENS1_10collective14CollectiveConvINS1_47MainloopSm100TmaUmmaWarpSpecializedImplicitGemmILS5_2ELi13ELi2ELi1ELi2EN4cute5tupleIJNSA_1CILi2EEENSC_ILi1EEESE_EEEEENSB_IJNSC_ILi64EEENSB_IJSH_EEESI_EEENS_10bfloat16_tESK_NSA_8TiledMMAINSA_8MMA_AtomIJNSA_20SM100_MMA_F16BF16_SSISK_SK_fLi64ELi64ELNSA_4UMMA5MajorE1ELSP_1ELNSO_7ScaleInE0ELSQ_0EEEEEENSA_6LayoutINSB_IJSE_SE_SE_EEENSB_IJNSC_ILi0EEESV_SV_EEEEENSB_IJNSA_10UnderscoreESY_SY_EEEEENS7_6detail27Sm100ImplicitGemmTileTraitsINSA_13SM90_TMA_LOADENSA_14ComposedLayoutINSA_7SwizzleILi3ELi4ELi3EEENSA_18smem_ptr_flag_bitsILi16EEENST_INSB_IJSH_NSC_ILi8EEEEEENSB_IJSE_SH_EEEEEEEvEENS12_INSA_30SM90_TMA_LOAD_IM2COL_MULTICASTES1D_vEEEENS_8epilogue10collective18CollectiveEpilogueINS1I_23Sm100TmaWarpSpecializedILi3ELi2ELi16ELb1ELb0EEEJSJ_NSB_IJNST_ISH_SE_EENST_INSC_ILi32EEESE_EEEEESK_NSB_IJlNSB_IJSE_llEEESV_EEESK_S1S_NS1I_6fusion15FusionCallbacksIS1M_NS1T_17LinearCombinationISK_fSK_fLNS_15FloatRoundStyleE2EEESJ_S1Q_JEEENSA_5SM1004TMEM4LOAD26SM100_TMEM_LOAD_16dp256b4xES13_NS14_INS15_ILi2ELi4ELi3EEES18_NST_INSB_IJS19_S1O_EEENSB_IJS1O_SE_EEEEEEENSA_17SM75_U32x4_LDSM_NENSA_14SM90_TMA_STOREES27_NSA_17SM90_U32x4_STSM_NENSA_39AutoVectorizingCopyWithAssumedAlignmentILi128EEEEEEvvEEEEvNT_6ParamsE) ;  /* 0xffffff7402587950 */ /* 0x000fea0003c3ffff */
.L_x_178:
[----:B------:R-:W-:-:S00]  /*8aa0*/  BRA `(.L_x_178) ;  /* 0xfffffffc00fc7947 */ /* 0x000fc0000383ffff */
[----:B------:R-:W-:-:S00]  /*8ab0*/  NOP ;  /* 0x0000000000007918 */ /* 0x000fc00000000000 */
        /* <DEDUP_REMOVED lines=12> */
.L_x_179:


//--------------------- .nv.global.init           --------------------------
	.section	.nv.global.init,"aw",@progbits
.nv.global.init:
	.type		$str$29,@object
	.size		$str$29,($str$30 - $str$29)
$str$29:
        /*0000*/ 	.byte	0x28, 0x61, 0x64, 0x64, 0x72, 0x65, 0x73, 0x73, 0x20, 0x26, 0x20, 0x6d, 0x61, 0x73, 0x6b, 0x29
        /*0010*/ 	.byte	0x20, 0x3d, 0x3d, 0x20, 0x30, 0x00
	.type		$str$30,@object
	.size		$str$30,($str$28 - $str$30)
$str$30:
        /*0016*/ 	.byte	0x2f, 0x74, 0x6d, 0x70, 0x2f, 0x63, 0x75, 0x74, 0x6c, 0x61, 0x73, 0x73, 0x5f, 0x73, 0x77, 0x65
        /*0026*/ 	.byte	0x65, 0x70, 0x5f, 0x73, 0x72, 0x63, 0x2f, 0x69, 0x6e, 0x63, 0x6c, 0x75, 0x64, 0x65, 0x2f, 0x63
        /*0036*/ 	.byte	0x75, 0x74, 0x65, 0x2f, 0x70, 0x6f, 0x69, 0x6e, 0x74, 0x65, 0x72, 0x5f, 0x66, 0x6c, 0x61, 0x67
        /*0046*/ 	.byte	0x67, 0x65, 0x64, 0x2e, 0x68, 0x70, 0x70, 0x00
	.type		$str$28,@object
	.size		$str$28,($str$27 - $str$28)
$str$28:
        /*004e*/ 	.byte	0x2f, 0x74, 0x6d, 0x70, 0x2f, 0x63, 0x75, 0x74, 0x6c, 0x61, 0x73, 0x73, 0x5f, 0x73, 0x77, 0x65
        /*005e*/ 	.byte	0x65, 0x70, 0x5f, 0x73, 0x72, 0x63, 0x2f, 0x69, 0x6e, 0x63, 0x6c, 0x75, 0x64, 0x65, 0x2f, 0x63
        /*006e*/ 	.byte	0x75, 0x74, 0x65, 0x2f, 0x61, 0x74, 0x6f, 0x6d, 0x2f, 0x63, 0x6f, 0x70, 0x79, 0x5f, 0x74, 0x72
        /*007e*/ 	.byte	0x61, 0x69, 0x74, 0x73, 0x5f, 0x73, 0x6d, 0x31, 0x30, 0x30, 0x2e, 0x68, 0x70, 0x70, 0x00
	.type		$str$27,@object
	.size		$str$27,(__unnamed_1 - $str$27)
$str$27:
        /*008d*/ 	.byte	0x28, 0x28, 0x75, 0x69, 0x6e, 0x74, 0x33, 0x32, 0x5f, 0x74, 0x28, 0x74, 0x68, 0x72, 0x65, 0x61
        /*009d*/ 	.byte	0x64, 0x49, 0x64, 0x78, 0x2e, 0x78, 0x29, 0x20, 0x2f, 0x20, 0x33, 0x32, 0x29, 0x20, 0x25, 0x20
        /*00ad*/ 	.byte	0x34, 0x29, 0x20, 0x3d, 0x3d, 0x20, 0x28, 0x28, 0x28, 0x74, 0x6d, 0x65, 0x6d, 0x5f, 0x61, 0x64
        /*00bd*/ 	.byte	0x64, 0x72, 0x20, 0x3e, 0x3e, 0x20, 0x31, 0x36, 0x29, 0x20, 0x2f, 0x20, 0x33, 0x32, 0x29, 0x20
        /*00cd*/ 	.byte	0x25, 0x20, 0x34, 0x29, 0x00
	.type		__unnamed_1,@object
	.size		__unnamed_1,(__unnamed_2 - __unnamed_1)
__unnamed_1:
        /*00d2*/ 	.byte	0x61, 0x75, 0x74, 0x6f, 0x20, 0x63, 0x75, 0x74, 0x65, 0x3a, 0x3a, 0x61, 0x73, 0x5f, 0x70, 0x6f
        /* <DEDUP_REMOVED lines=24> */
        /*0262*/ 	.byte	0x30, 0x34, 0x38, 0x3e, 0x3e, 0x3e, 0x3e, 0x5d, 0x00
	.type		__unnamed_2,@object
	.size		__unnamed_2,(.L_2 - __unnamed_2)
__unnamed_2:
        /* <DEDUP_REMOVED lines=45> */
        /*053b*/ 	.byte	0x3e, 0x3e, 0x3e, 0x5d, 0x00
.L_2:


//--------------------- .nv.shared._ZN7cutlass13device_kernelINS_4conv6kernel13ConvUniversalINS1_16ConvProblemShapeILNS1_8OperatorE2ELi2EEENS1_10collective14CollectiveConvINS1_47MainloopSm100TmaUmmaWarpSpecializedImplicitGemmILS5_2ELi13ELi2ELi1ELi2EN4cute5tupleIJNSA_1CILi2EEENSC_ILi1EEESE_EEEEENSB_IJNSC_ILi64EEENSB_IJSH_EEESI_EEENS_10bfloat16_tESK_NSA_8TiledMMAINSA_8MMA_AtomIJNSA_20SM100_MMA_F16BF16_SSISK_SK_fLi64ELi64ELNSA_4UMMA5MajorE1ELSP_1ELNSO_7ScaleInE0ELSQ_0EEEEEENSA_6LayoutINSB_IJSE_SE_SE_EEENSB_IJNSC_ILi0EEESV_SV_EEEEENSB_IJNSA_10UnderscoreESY_SY_EEEEENS7_6detail27Sm100ImplicitGemmTileTraitsINSA_13SM90_TMA_LOADENSA_14ComposedLayoutINSA_7SwizzleILi3ELi4ELi3EEENSA_18smem_ptr_flag_bitsILi16EEENST_INSB_IJSH_NSC_ILi8EEEEEENSB_IJSE_SH_EEEEEEEvEENS12_INSA_30SM90_TMA_LOAD_IM2COL_MULTICASTES1D_vEEEENS_8epilogue10collective18CollectiveEpilogueINS1I_23Sm100TmaWarpSpecializedILi3ELi2ELi16ELb1ELb0EEEJSJ_NSB_IJNST_ISH_SE_EENST_INSC_ILi32EEESE_EEEEESK_NSB_IJlNSB_IJSE_llEEESV_EEESK_S1S_NS1I_6fusion15FusionCallbacksIS1M_NS1T_17LinearCombinationISK_fSK_fLNS_15FloatRoundStyleE2EEESJ_S1Q_JEEENSA_5SM1004TMEM4LOAD26SM100_TMEM_LOAD_16dp256b4xES13_NS14_INS15_ILi2ELi4ELi3EEES18_NST_INSB_IJS19_S1O_EEENSB_IJS1O_SE_EEEEEEENSA_17SM75_U32x4_LDSM_NENSA_14SM90_TMA_STOREES27_NSA_17SM90_U32x4_STSM_NENSA_39AutoVectorizingCopyWithAssumedAlignmentILi128EEEEEEvvEEEEvNT_6ParamsE --------------------------
	.section	.nv.shared._ZN7cutlass13device_kernelINS_4conv6kernel13ConvUniversalINS1_16ConvProblemShapeILNS1_8OperatorE2ELi2EEENS1_10collective14CollectiveConvINS1_47MainloopSm100TmaUmmaWarpSpecializedImplicitGemmILS5_2ELi13ELi2ELi1ELi2EN4cute5tupleIJNSA_1CILi2EEENSC_ILi1EEESE_EEEEENSB_IJNSC_ILi64EEENSB_IJSH_EEESI_EEENS_10bfloat16_tESK_NSA_8TiledMMAINSA_8MMA_AtomIJNSA_20SM100_MMA_F16BF16_SSISK_SK_fLi64ELi64ELNSA_4UMMA5MajorE1ELSP_1ELNSO_7ScaleInE0ELSQ_0EEEEEENSA_6LayoutINSB_IJSE_SE_SE_EEENSB_IJNSC_ILi0EEESV_SV_EEEEENSB_IJNSA_10UnderscoreESY_SY_EEEEENS7_6detail27Sm100ImplicitGemmTileTraitsINSA_13SM90_TMA_LOADENSA_14ComposedLayoutINSA_7SwizzleILi3ELi4ELi3EEENSA_18smem_ptr_flag_bitsILi16EEENST_INSB_IJSH_NSC_ILi8EEEEEENSB_IJSE_SH_EEEEEEEvEENS12_INSA_30SM90_TMA_LOAD_IM2COL_MULTICASTES1D_vEEEENS_8epilogue10collective18CollectiveEpilogueINS1I_23Sm100TmaWarpSpecializedILi3ELi2ELi16ELb1ELb0EEEJSJ_NSB_IJNST_ISH_SE_EENST_INSC_ILi32EEESE_EEEEESK_NSB_IJlNSB_IJSE_llEEESV_EEESK_S1S_NS1I_6fusion15FusionCallbacksIS1M_NS1T_17LinearCombinationISK_fSK_fLNS_15FloatRoundStyleE2EEESJ_S1Q_JEEENSA_5SM1004TMEM4LOAD26SM100_TMEM_LOAD_16dp256b4xES13_NS14_INS15_ILi2ELi4ELi3EEES18_NST_INSB_IJS19_S1O_EEENSB_IJS1O_SE_EEEEEEENSA_17SM75_U32x4_LDSM_NENSA_14SM90_TMA_STOREES27_NSA_17SM90_U32x4_STSM_NENSA_39AutoVectorizingCopyWithAssumedAlignmentILi128EEEEEEvvEEEEvNT_6ParamsE,"aw",@nobits
	.sectionflags	@""
	.align	16
	.zero		1024


//--------------------- .nv.shared.reserved.0     --------------------------
	.section	.nv.shared.reserved.0,"aw",@nobits
	.weak		__nv_reservedSMEM_offset_0_alias
	.size		__nv_reservedSMEM_offset_0_alias, 0, 64
	.other		__nv_reservedSMEM_offset_0_alias,@"STO_CUDA_RESERVED_SHARED STV_DEFAULT"
__nv_reservedSMEM_offset_0_alias:
	.zero		0
.nv.shared.reserved.0:
	.zero		64
	.weak		__nv_reservedSMEM_tcgen05_partition
	.type		__nv_reservedSMEM_tcgen05_partition,@object
	.size		__nv_reservedSMEM_tcgen05_partition,(.L_0 - __nv_reservedSMEM_tcgen05_partition)
__nv_reservedSMEM_tcgen05_partition:
	.zero		32
.L_0:


//--------------------- .nv.global                --------------------------
	.section	.nv.global,"aw",@nobits
.nv.global:
	.type		_ZN39_INTERNAL_ce25d404_4_k_cu_784c69dd_32084cute1_E,@object
	.size		_ZN39_INTERNAL_ce25d404_4_k_cu_784c69dd_32084cute1_E,(_ZN39_INTERNAL_ce25d404_4_k_cu_784c69dd_32084cuda3std3__45__cpo6cbeginE - _ZN39_INTERNAL_ce25d404_4_k_cu_784c69dd_32084cute1_E)
_ZN39_INTERNAL_ce25d404_4_k_cu_784c69dd_32084cute1_E:
	.zero		1
	.type		_ZN39_INTERNAL_ce25d404_4_k_cu_784c69dd_32084cuda3std3__45__cpo6cbeginE,@object
	.size		_ZN39_INTERNAL_ce25d404_4_k_cu_784c69dd_32084cuda3std3__45__cpo6cbeginE,(_ZN39_INTERNAL_ce25d404_4_k_cu_784c69dd_32084cuda3std3__48in_placeE - _ZN39_INTERNAL_ce25d404_4_k_cu_784c69dd_32084cuda3std3__45__cpo6cbeginE)
_ZN39_INTERNAL_ce25d404_4_k_cu_784c69dd_32084cuda3std3__45__cpo6cbeginE:
	.zero		1
	.type		_ZN39_INTERNAL_ce25d404_4_k_cu_784c69dd_32084cuda3std3__48in_placeE,@object
	.size		_ZN39_INTERNAL_ce25d404_4_k_cu_784c69dd_32084cuda3std3__48in_placeE,(_ZN39_INTERNAL_ce25d404_4_k_cu_784c69dd_32084cuda3std6ranges3__45__cpo9iter_moveE - _ZN39_INTERNAL_ce25d404_4_k_cu_784c69dd_32084cuda3std3__48in_placeE)
_ZN39_INTERNAL_ce25d404_4_k_cu_784c69dd_32084cuda3std3__48in_placeE:
	.zero		1
	.type		_ZN39_INTERNAL_ce25d404_4_k_cu_784c69dd_32084cuda3std6ranges3__45__cpo9iter_moveE,@object
	.size		_ZN39_INTERNAL_ce25d404_4_k_cu_784c69dd_32084cuda3std6ranges3__45__cpo9iter_moveE,(_ZN39_INTERNAL_ce25d404_4_k_cu_784c69dd_32084cuda3std3__45__cpo5beginE - _ZN39_INTERNAL_ce25d404_4_k_cu_784c69dd_32084cuda3std6ranges3__45__cpo9iter_moveE)
_ZN39_INTERNAL_ce25d404_4_k_cu_784c69dd_32084cuda3std6ranges3__45__cpo9iter_moveE:
	.zero		1
	.type		_ZN39_INTERNAL_ce25d404_4_k_cu_784c69dd_32084cuda3std3__45__cpo5beginE,@object
	.size		_ZN39_INTERNAL_ce25d404_4_k_cu_784c69dd_32084cuda3std3__45__cpo5beginE,(_ZN39_INTERNAL_ce25d404_4_k_cu_784c69dd_32084cuda3std3__441_GLOBAL__N__ce25d404_4_k_cu_784c69dd_32086ignoreE - _ZN39_INTERNAL_ce25d404_4_k_cu_784c69dd_32084cuda3std3__45__cpo5beginE)
_ZN39_INTERNAL_ce25d404_4_k_cu_784c69dd_32084cuda3std3__45__cpo5beginE:
	.zero		1
	.type		_ZN39_INTERNAL_ce25d404_4_k_cu_784c69dd_32084cuda3std3__441_GLOBAL__N__ce25d404_4_k_cu_784c69dd_32086ignoreE,@object
	.size		_ZN39_INTERNAL_ce25d404_4_k_cu_784c69dd_32084cuda3std3__441_GLOBAL__N__ce25d404_4_k_cu_784c69dd_32086ignoreE,(_ZN39_INTERNAL_ce25d404_4_k_cu_784c69dd_32084cute7productE - _ZN39_INTERNAL_ce25d404_4_k_cu_784c69dd_32084cuda3std3__441_GLOBAL__N__ce25d404_4_k_cu_784c69dd_32086ignoreE)
_ZN39_INTERNAL_ce25d404_4_k_cu_784c69dd_32084cuda3std3__441_GLOBAL__N__ce25d404_4_k_cu_784c69dd_32086ignoreE:
	.zero		1
	.type		_ZN39_INTERNAL_ce25d404_4_k_cu_784c69dd_32084cute7productE,@object
	.size		_ZN39_INTERNAL_ce25d404_4_k_cu_784c69dd_32084cute7productE,(_ZN39_INTERNAL_ce25d404_4_k_cu_784c69dd_32084cuda3std3__45__cpo3endE - _ZN39_INTERNAL_ce25d404_4_k_cu_784c69dd_32084cute7productE)
_ZN39_INTERNAL_ce25d404_4_k_cu_784c69dd_32084cute7productE:
	.zero		1
	.type		_ZN39_INTERNAL_ce25d404_4_k_cu_784c69dd_32084cuda3std3__45__cpo3endE,@object
	.size		_ZN39_INTERNAL_ce25d404_4_k_cu_784c69dd_32084cuda3std3__45__cpo3endE,(_ZN39_INTERNAL_ce25d404_4_k_cu_784c69dd_32084cuda3std3__419piecewise_constructE - _ZN39_INTERNAL_ce25d404_4_k_cu_784c69dd_32084cuda3std3__45__cpo3endE)
_ZN39_INTERNAL_ce25d404_4_k_cu_784c69dd_32084cuda3std3__45__cpo3endE:
	.zero		1
	.type		_ZN39_INTERNAL_ce25d404_4_k_cu_784c69dd_32084cuda3std3__419piecewise_constructE,@object
	.size		_ZN39_INTERNAL_ce25d404_4_k_cu_784c69dd_32084cuda3std3__419piecewise_constructE,(_ZN39_INTERNAL_ce25d404_4_k_cu_784c69dd_32084cuda3std3__45__cpo4cendE - _ZN39_INTERNAL_ce25d404_4_k_cu_784c69dd_32084cuda3std3__419piecewise_constructE)
_ZN39_INTERNAL_ce25d404_4_k_cu_784c69dd_32084cuda3std3__419piecewise_constructE:
	.zero		1
	.type		_ZN39_INTERNAL_ce25d404_4_k_cu_784c69dd_32084cuda3std3__45__cpo4cendE,@object
	.size		_ZN39_INTERNAL_ce25d404_4_k_cu_784c69dd_32084cuda3std3__45__cpo4cendE,(_ZN39_INTERNAL_ce25d404_4_k_cu_784c69dd_32084cuda3std6ranges3__45__cpo4swapE - _ZN39_INTERNAL_ce25d404_4_k_cu_784c69dd_32084cuda3std3__45__cpo4cendE)
_ZN39_INTERNAL_ce25d404_4_k_cu_784c69dd_32084cuda3std3__45__cpo4cendE:
	.zero		1
	.type		_ZN39_INTERNAL_ce25d404_4_k_cu_784c69dd_32084cuda3std6ranges3__45__cpo4swapE,@object
	.size		_ZN39_INTERNAL_ce25d404_4_k_cu_784c69dd_32084cuda3std6ranges3__45__cpo4swapE,(.L_10 - _ZN39_INTERNAL_ce25d404_4_k_cu_784c69dd_32084cuda3std6ranges3__45__cpo4swapE)
_ZN39_INTERNAL_ce25d404_4_k_cu_784c69dd_32084cuda3std6ranges3__45__cpo4swapE:
	.zero		1
.L_10:


//--------------------- .nv.constant0._ZN7cutlass13device_kernelINS_4conv6kernel13ConvUniversalINS1_16ConvProblemShapeILNS1_8OperatorE2ELi2EEENS1_10collective14CollectiveConvINS1_47MainloopSm100TmaUmmaWarpSpecializedImplicitGemmILS5_2ELi13ELi2ELi1ELi2EN4cute5tupleIJNSA_1CILi2EEENSC_ILi1EEESE_EEEEENSB_IJNSC_ILi64EEENSB_IJSH_EEESI_EEENS_10bfloat16_tESK_NSA_8TiledMMAINSA_8MMA_AtomIJNSA_20SM100_MMA_F16BF16_SSISK_SK_fLi64ELi64ELNSA_4UMMA5MajorE1ELSP_1ELNSO_7ScaleInE0ELSQ_0EEEEEENSA_6LayoutINSB_IJSE_SE_SE_EEENSB_IJNSC_ILi0EEESV_SV_EEEEENSB_IJNSA_10UnderscoreESY_SY_EEEEENS7_6detail27Sm100ImplicitGemmTileTraitsINSA_13SM90_TMA_LOADENSA_14ComposedLayoutINSA_7SwizzleILi3ELi4ELi3EEENSA_18smem_ptr_flag_bitsILi16EEENST_INSB_IJSH_NSC_ILi8EEEEEENSB_IJSE_SH_EEEEEEEvEENS12_INSA_30SM90_TMA_LOAD_IM2COL_MULTICASTES1D_vEEEENS_8epilogue10collective18CollectiveEpilogueINS1I_23Sm100TmaWarpSpecializedILi3ELi2ELi16ELb1ELb0EEEJSJ_NSB_IJNST_ISH_SE_EENST_INSC_ILi32EEESE_EEEEESK_NSB_IJlNSB_IJSE_llEEESV_EEESK_S1S_NS1I_6fusion15FusionCallbacksIS1M_NS1T_17LinearCombinationISK_fSK_fLNS_15FloatRoundStyleE2EEESJ_S1Q_JEEENSA_5SM1004TMEM4LOAD26SM100_TMEM_LOAD_16dp256b4xES13_NS14_INS15_ILi2ELi4ELi3EEES18_NST_INSB_IJS19_S1O_EEENSB_IJS1O_SE_EEEEEEENSA_17SM75_U32x4_LDSM_NENSA_14SM90_TMA_STOREES27_NSA_17SM90_U32x4_STSM_NENSA_39AutoVectorizingCopyWithAssumedAlignmentILi128EEEEEEvvEEEEvNT_6ParamsE --------------------------
	.section	.nv.constant0._ZN7cutlass13device_kernelINS_4conv6kernel13ConvUniversalINS1_16ConvProblemShapeILNS1_8OperatorE2ELi2EEENS1_10collective14CollectiveConvINS1_47MainloopSm100TmaUmmaWarpSpecializedImplicitGemmILS5_2ELi13ELi2ELi1ELi2EN4cute5tupleIJNSA_1CILi2EEENSC_ILi1EEESE_EEEEENSB_IJNSC_ILi64EEENSB_IJSH_EEESI_EEENS_10bfloat16_tESK_NSA_8TiledMMAINSA_8MMA_AtomIJNSA_20SM100_MMA_F16BF16_SSISK_SK_fLi64ELi64ELNSA_4UMMA5MajorE1ELSP_1ELNSO_7ScaleInE0ELSQ_0EEEEEENSA_6LayoutINSB_IJSE_SE_SE_EEENSB_IJNSC_ILi0EEESV_SV_EEEEENSB_IJNSA_10UnderscoreESY_SY_EEEEENS7_6detail27Sm100ImplicitGemmTileTraitsINSA_13SM90_TMA_LOADENSA_14ComposedLayoutINSA_7SwizzleILi3ELi4ELi3EEENSA_18smem_ptr_flag_bitsILi16EEENST_INSB_IJSH_NSC_ILi8EEEEEENSB_IJSE_SH_EEEEEEEvEENS12_INSA_30SM90_TMA_LOAD_IM2COL_MULTICASTES1D_vEEEENS_8epilogue10collective18CollectiveEpilogueINS1I_23Sm100TmaWarpSpecializedILi3ELi2ELi16ELb1ELb0EEEJSJ_NSB_IJNST_ISH_SE_EENST_INSC_ILi32EEESE_EEEEESK_NSB_IJlNSB_IJSE_llEEESV_EEESK_S1S_NS1I_6fusion15FusionCallbacksIS1M_NS1T_17LinearCombinationISK_fSK_fLNS_15FloatRoundStyleE2EEESJ_S1Q_JEEENSA_5SM1004TMEM4LOAD26SM100_TMEM_LOAD_16dp256b4xES13_NS14_INS15_ILi2ELi4ELi3EEES18_NST_INSB_IJS19_S1O_EEENSB_IJS1O_SE_EEEEEEENSA_17SM75_U32x4_LDSM_NENSA_14SM90_TMA_STOREES27_NSA_17SM90_U32x4_STSM_NENSA_39AutoVectorizingCopyWithAssumedAlignmentILi128EEEEEEvvEEEEvNT_6ParamsE,"a",@progbits
	.sectionflags	@""
	.align	4
.nv.constant0._ZN7cutlass13device_kernelINS_4conv6kernel13ConvUniversalINS1_16ConvProblemShapeILNS1_8OperatorE2ELi2EEENS1_10collective14CollectiveConvINS1_47MainloopSm100TmaUmmaWarpSpecializedImplicitGemmILS5_2ELi13ELi2ELi1ELi2EN4cute5tupleIJNSA_1CILi2EEENSC_ILi1EEESE_EEEEENSB_IJNSC_ILi64EEENSB_IJSH_EEESI_EEENS_10bfloat16_tESK_NSA_8TiledMMAINSA_8MMA_AtomIJNSA_20SM100_MMA_F16BF16_SSISK_SK_fLi64ELi64ELNSA_4UMMA5MajorE1ELSP_1ELNSO_7ScaleInE0ELSQ_0EEEEEENSA_6LayoutINSB_IJSE_SE_SE_EEENSB_IJNSC_ILi0EEESV_SV_EEEEENSB_IJNSA_10UnderscoreESY_SY_EEEEENS7_6detail27Sm100ImplicitGemmTileTraitsINSA_13SM90_TMA_LOADENSA_14ComposedLayoutINSA_7SwizzleILi3ELi4ELi3EEENSA_18smem_ptr_flag_bitsILi16EEENST_INSB_IJSH_NSC_ILi8EEEEEENSB_IJSE_SH_EEEEEEEvEENS12_INSA_30SM90_TMA_LOAD_IM2COL_MULTICASTES1D_vEEEENS_8epilogue10collective18CollectiveEpilogueINS1I_23Sm100TmaWarpSpecializedILi3ELi2ELi16ELb1ELb0EEEJSJ_NSB_IJNST_ISH_SE_EENST_INSC_ILi32EEESE_EEEEESK_NSB_IJlNSB_IJSE_llEEESV_EEESK_S1S_NS1I_6fusion15FusionCallbacksIS1M_NS1T_17LinearCombinationISK_fSK_fLNS_15FloatRoundStyleE2EEESJ_S1Q_JEEENSA_5SM1004TMEM4LOAD26SM100_TMEM_LOAD_16dp256b4xES13_NS14_INS15_ILi2ELi4ELi3EEES18_NST_INSB_IJS19_S1O_EEENSB_IJS1O_SE_EEEEEEENSA_17SM75_U32x4_LDSM_NENSA_14SM90_TMA_STOREES27_NSA_17SM90_U32x4_STSM_NENSA_39AutoVectorizingCopyWithAssumedAlignmentILi128EEEEEEvvEEEEvNT_6ParamsE:
	.zero		2944


//--------------------- SYMBOLS --------------------------

	.type		.nv.reservedSmem.offset0,@object
	.size		.nv.reservedSmem.offset0,0x4
	.type		.nv.reservedSmem.cap,@object
	.size		.nv.reservedSmem.cap,0x4
	.type		__assertfail,@function
